	.target	sm_90a

	.elftype	@"ET_EXEC"


//--------------------- .note.nv.tkinfo           --------------------------
	.section	.note.nv.tkinfo,"",@"SHT_NOTE"
	.sectionflags	@"SHF_NOTE_NV_TKINFO"
	.tkinfo
        /*0018*/ 	.word	0x00000002
        /*0030*/ 	.string	""
        /*0030*/ 	.string	"ptxas"
        /*0030*/ 	.string	"Cuda compilation tools, release 13.0, V13.0.88"
        /*0030*/ 	.string	"Build cuda_13.0.r13.0/compiler.36424714_0"
        /*0030*/ 	.string	"-arch sm_90a -m 64 "



//--------------------- .note.nv.cuinfo           --------------------------
	.section	.note.nv.cuinfo,"",@"SHT_NOTE"
	.sectionflags	@"SHF_NOTE_NV_CUINFO"
        /*0018*/ 	.short	0x0002
        /*001a*/ 	.short	0x005a
        /*001c*/ 	.short	0x0082
	.zero		2


//--------------------- .nv.info                  --------------------------
	.section	.nv.info,"",@"SHT_CUDA_INFO"
	.align	4


	//----- nvinfo : EIATTR_REGCOUNT
	.align		4
        /*0000*/ 	.byte	0x04, 0x2f
        /*0002*/ 	.short	(.L_12 - .L_11)
	.align		4
.L_11:
        /*0004*/ 	.word	index@(_ZN7cutlass13device_kernelINS_4gemm6kernel13GemmUniversalIN4cute5tupleIJiiiiEEENS1_10collective13CollectiveMmaINS1_37MainloopSm90TmaGmmaWarpSpecializedFP8ILi2ENS5_IJNS4_1CILi1EEESB_SB_EEENS1_35KernelTmaWarpSpecializedCooperativeEEENS5_IJNSA_ILi256EEESF_NSA_ILi64EEEEEENS_12float_e4m3_tENS5_IJlSB_lEEESI_SJ_NS4_8TiledMMAINS4_8MMA_AtomIJNS4_4SM904GMMA31MMA_64x256x32_F32E4M3E4M3_SS_TNILNSN_7ScaleInE1ELSP_1EEEEEENS4_6LayoutINS5_IJNSA_ILi2EEESB_SB_EEENS5_IJSB_NSA_ILi0EEESV_EEEEENS5_IJNS4_10UnderscoreESY_SY_EEEEENS4_13SM90_TMA_LOADENS4_14ComposedLayoutINS4_7SwizzleILi2ELi4ELi3EEENS4_18smem_ptr_flag_bitsILi8EEENSS_INS5_IJNSA_ILi8EEESG_EEENS5_IJSG_SB_EEEEEEEvNS4_8identityES11_S1B_vS1C_EENS_8epilogue10collective6detail29Sm90TmaWarpSpecializedAdapterINS1F_15DefaultEpilogueISI_SJ_SJ_NS1E_6thread17LinearCombinationISI_Li1EffLNS1J_9ScaleType4KindE0ELNS_15FloatRoundStyleE2ESI_EENS1_15EpilogueDefaultEEEEEvvEEEEvNT_6ParamsE)
        /*0008*/ 	.word	0x000000a8


	//----- nvinfo : EIATTR_FRAME_SIZE
	.align		4
.L_12:
        /*000c*/ 	.byte	0x04, 0x11
        /*000e*/ 	.short	(.L_14 - .L_13)
	.align		4
.L_13:
        /*0010*/ 	.word	index@(_ZN7cutlass13device_kernelINS_4gemm6kernel13GemmUniversalIN4cute5tupleIJiiiiEEENS1_10collective13CollectiveMmaINS1_37MainloopSm90TmaGmmaWarpSpecializedFP8ILi2ENS5_IJNS4_1CILi1EEESB_SB_EEENS1_35KernelTmaWarpSpecializedCooperativeEEENS5_IJNSA_ILi256EEESF_NSA_ILi64EEEEEENS_12float_e4m3_tENS5_IJlSB_lEEESI_SJ_NS4_8TiledMMAINS4_8MMA_AtomIJNS4_4SM904GMMA31MMA_64x256x32_F32E4M3E4M3_SS_TNILNSN_7ScaleInE1ELSP_1EEEEEENS4_6LayoutINS5_IJNSA_ILi2EEESB_SB_EEENS5_IJSB_NSA_ILi0EEESV_EEEEENS5_IJNS4_10UnderscoreESY_SY_EEEEENS4_13SM90_TMA_LOADENS4_14ComposedLayoutINS4_7SwizzleILi2ELi4ELi3EEENS4_18smem_ptr_flag_bitsILi8EEENSS_INS5_IJNSA_ILi8EEESG_EEENS5_IJSG_SB_EEEEEEEvNS4_8identityES11_S1B_vS1C_EENS_8epilogue10collective6detail29Sm90TmaWarpSpecializedAdapterINS1F_15DefaultEpilogueISI_SJ_SJ_NS1E_6thread17LinearCombinationISI_Li1EffLNS1J_9ScaleType4KindE0ELNS_15FloatRoundStyleE2ESI_EENS1_15EpilogueDefaultEEEEEvvEEEEvNT_6ParamsE)
        /*0014*/ 	.word	0x00000870


	//----- nvinfo : EIATTR_MIN_STACK_SIZE
	.align		4
.L_14:
        /*0018*/ 	.byte	0x04, 0x12
        /*001a*/ 	.short	(.L_16 - .L_15)
	.align		4
.L_15:
        /*001c*/ 	.word	index@(_ZN7cutlass13device_kernelINS_4gemm6kernel13GemmUniversalIN4cute5tupleIJiiiiEEENS1_10collective13CollectiveMmaINS1_37MainloopSm90TmaGmmaWarpSpecializedFP8ILi2ENS5_IJNS4_1CILi1EEESB_SB_EEENS1_35KernelTmaWarpSpecializedCooperativeEEENS5_IJNSA_ILi256EEESF_NSA_ILi64EEEEEENS_12float_e4m3_tENS5_IJlSB_lEEESI_SJ_NS4_8TiledMMAINS4_8MMA_AtomIJNS4_4SM904GMMA31MMA_64x256x32_F32E4M3E4M3_SS_TNILNSN_7ScaleInE1ELSP_1EEEEEENS4_6LayoutINS5_IJNSA_ILi2EEESB_SB_EEENS5_IJSB_NSA_ILi0EEESV_EEEEENS5_IJNS4_10UnderscoreESY_SY_EEEEENS4_13SM90_TMA_LOADENS4_14ComposedLayoutINS4_7SwizzleILi2ELi4ELi3EEENS4_18smem_ptr_flag_bitsILi8EEENSS_INS5_IJNSA_ILi8EEESG_EEENS5_IJSG_SB_EEEEEEEvNS4_8identityES11_S1B_vS1C_EENS_8epilogue10collective6detail29Sm90TmaWarpSpecializedAdapterINS1F_15DefaultEpilogueISI_SJ_SJ_NS1E_6thread17LinearCombinationISI_Li1EffLNS1J_9ScaleType4KindE0ELNS_15FloatRoundStyleE2ESI_EENS1_15EpilogueDefaultEEEEEvvEEEEvNT_6ParamsE)
        /*0020*/ 	.word	0x00000870
.L_16:


//--------------------- .nv.compat                --------------------------
	.section	.nv.compat,"",@"SHT_CUDA_COMPAT_INFO"
	.align	4
        /*0000*/ 	.byte	0x02, 0x09, 0x01, 0x00, 0x02, 0x02, 0x04, 0x00, 0x02, 0x05, 0x05, 0x00, 0x03, 0x07, 0x01, 0x01
        /*0010*/ 	.byte	0x02, 0x03, 0x01, 0x00, 0x02, 0x06, 0x01, 0x00, 0x04, 0x0b, 0x08, 0x00, 0x00, 0x00, 0x00, 0x00
        /*0020*/ 	.byte	0x00, 0x00, 0x00, 0x00


//--------------------- .nv.info._ZN7cutlass13device_kernelINS_4gemm6kernel13GemmUniversalIN4cute5tupleIJiiiiEEENS1_10collective13CollectiveMmaINS1_37MainloopSm90TmaGmmaWarpSpecializedFP8ILi2ENS5_IJNS4_1CILi1EEESB_SB_EEENS1_35KernelTmaWarpSpecializedCooperativeEEENS5_IJNSA_ILi256EEESF_NSA_ILi64EEEEEENS_12float_e4m3_tENS5_IJlSB_lEEESI_SJ_NS4_8TiledMMAINS4_8MMA_AtomIJNS4_4SM904GMMA31MMA_64x256x32_F32E4M3E4M3_SS_TNILNSN_7ScaleInE1ELSP_1EEEEEENS4_6LayoutINS5_IJNSA_ILi2EEESB_SB_EEENS5_IJSB_NSA_ILi0EEESV_EEEEENS5_IJNS4_10UnderscoreESY_SY_EEEEENS4_13SM90_TMA_LOADENS4_14ComposedLayoutINS4_7SwizzleILi2ELi4ELi3EEENS4_18smem_ptr_flag_bitsILi8EEENSS_INS5_IJNSA_ILi8EEESG_EEENS5_IJSG_SB_EEEEEEEvNS4_8identityES11_S1B_vS1C_EENS_8epilogue10collective6detail29Sm90TmaWarpSpecializedAdapterINS1F_15DefaultEpilogueISI_SJ_SJ_NS1E_6thread17LinearCombinationISI_Li1EffLNS1J_9ScaleType4KindE0ELNS_15FloatRoundStyleE2ESI_EENS1_15EpilogueDefaultEEEEEvvEEEEvNT_6ParamsE --------------------------
	.section	.nv.info._ZN7cutlass13device_kernelINS_4gemm6kernel13GemmUniversalIN4cute5tupleIJiiiiEEENS1_10collective13CollectiveMmaINS1_37MainloopSm90TmaGmmaWarpSpecializedFP8ILi2ENS5_IJNS4_1CILi1EEESB_SB_EEENS1_35KernelTmaWarpSpecializedCooperativeEEENS5_IJNSA_ILi256EEESF_NSA_ILi64EEEEEENS_12float_e4m3_tENS5_IJlSB_lEEESI_SJ_NS4_8TiledMMAINS4_8MMA_AtomIJNS4_4SM904GMMA31MMA_64x256x32_F32E4M3E4M3_SS_TNILNSN_7ScaleInE1ELSP_1EEEEEENS4_6LayoutINS5_IJNSA_ILi2EEESB_SB_EEENS5_IJSB_NSA_ILi0EEESV_EEEEENS5_IJNS4_10UnderscoreESY_SY_EEEEENS4_13SM90_TMA_LOADENS4_14ComposedLayoutINS4_7SwizzleILi2ELi4ELi3EEENS4_18smem_ptr_flag_bitsILi8EEENSS_INS5_IJNSA_ILi8EEESG_EEENS5_IJSG_SB_EEEEEEEvNS4_8identityES11_S1B_vS1C_EENS_8epilogue10collective6detail29Sm90TmaWarpSpecializedAdapterINS1F_15DefaultEpilogueISI_SJ_SJ_NS1E_6thread17LinearCombinationISI_Li1EffLNS1J_9ScaleType4KindE0ELNS_15FloatRoundStyleE2ESI_EENS1_15EpilogueDefaultEEEEEvvEEEEvNT_6ParamsE,"",@"SHT_CUDA_INFO"
	.sectionflags	@""
	.align	4


	//----- nvinfo : EIATTR_CUDA_API_VERSION
	.align		4
        /*0000*/ 	.byte	0x04, 0x37
        /*0002*/ 	.short	(.L_18 - .L_17)
.L_17:
        /*0004*/ 	.word	0x00000082


	//----- nvinfo : EIATTR_KPARAM_INFO
	.align		4
.L_18:
        /*0008*/ 	.byte	0x04, 0x17
        /*000a*/ 	.short	(.L_20 - .L_19)
.L_19:
        /*000c*/ 	.word	0x00000000
        /*0010*/ 	.short	0x0000
        /*0012*/ 	.short	0x0070
        /*0014*/ 	.byte	0x00, 0xf0, 0x01, 0x10


	//----- nvinfo : EIATTR_SPARSE_MMA_MASK
	.align		4
.L_20:
        /*0018*/ 	.byte	0x03, 0x50
        /*001a*/ 	.short	0x0000


	//----- nvinfo : EIATTR_MAXREG_COUNT
	.align		4
        /*001c*/ 	.byte	0x03, 0x1b
        /*001e*/ 	.short	0x00a8


	//----- nvinfo : EIATTR_NUM_BARRIERS
	.align		4
        /*0020*/ 	.byte	0x02, 0x4c
        /*0022*/ 	.byte	0x01
	.zero		1


	//----- nvinfo : EIATTR_ANNOTATIONS
	.align		4
        /*0024*/ 	.byte	0x04, 0x55
        /*0026*/ 	.short	(.L_22 - .L_21)


	//   ....[0]....
.L_21:
        /*0028*/ 	.word	0x00000001
        /*002c*/ 	.byte	0x50, 0x05, 0x00, 0x00, 0x01, 0x00, 0x00, 0x00, 0x70, 0x05, 0x00, 0x00, 0x01, 0x00, 0x00, 0x00
        /* <DEDUP_REMOVED lines=1579> */
        /*62ec*/ 	.byte	0xd0, 0x4f, 0x02, 0x00


	//----- nvinfo : EIATTR_MERCURY_ISA_VERSION
	.align		4
.L_22:
        /*62f0*/ 	.byte	0x03, 0x5f
        /*62f2*/ 	.short	0x0101


	//----- nvinfo : EIATTR_INT_WARP_WIDE_INSTR_OFFSETS
	.align		4
        /*62f4*/ 	.byte	0x04, 0x31
        /*62f6*/ 	.short	(.L_24 - .L_23)


	//   ....[0]....
.L_23:
        /*62f8*/ 	.word	0x00000440


	//   ....[1]....
        /*62fc*/ 	.word	0x00000460


	//   ....[2]....
        /*6300*/ 	.word	0x00000560


	//----- nvinfo : EIATTR_COOP_GROUP_MASK_REGIDS
	.align		4
.L_24:
        /*6304*/ 	.byte	0x04, 0x29
        /*6306*/ 	.short	(.L_26 - .L_25)


	//   ....[0]....
.L_25:
        /*6308*/ 	.word	0xffffffff


	//   ....[1]....
        /*630c*/ 	.word	0xffffffff


	//   ....[2]....
        /*6310*/ 	.word	0xffffffff


	//   ....[3]....
        /*6314*/ 	.word	0xffffffff


	//   ....[4]....
        /*6318*/ 	.word	0xffffffff


	//----- nvinfo : EIATTR_COOP_GROUP_INSTR_OFFSETS
	.align		4
.L_26:
        /*631c*/ 	.byte	0x04, 0x28
        /*631e*/ 	.short	(.L_28 - .L_27)


	//   ....[0]....
.L_27:
        /*6320*/ 	.word	0x00000070


	//   ....[1]....
        /*6324*/ 	.word	0x00000080


	//   ....[2]....
        /*6328*/ 	.word	0x000001a0


	//   ....[3]....
        /*632c*/ 	.word	0x00000380


	//   ....[4]....
        /*6330*/ 	.word	0x00002670


	//----- nvinfo : EIATTR_REG_RECONFIG
	.align		4
.L_28:
        /*6334*/ 	.byte	0x01, 0x54
	.zero		2


	//----- nvinfo : EIATTR_MBARRIER_INSTR_OFFSETS
	.align		4
        /*6338*/ 	.byte	0x04, 0x39
        /*633a*/ 	.short	(.L_30 - .L_29)


	//   ....[0]....
.L_29:
        /*633c*/ 	.word	0x00000320
        /*6340*/ 	.word	0x000000ff
        /*6344*/ 	.word	0x00000000
        /*6348*/ 	.short	0x0100
        /*634a*/ 	.byte	0x09
	.zero		1


	//   ....[1]....
        /*634c*/ 	.word	0x00000330
        /*6350*/ 	.word	0x000000ff
        /*6354*/ 	.word	0x00000010
        /*6358*/ 	.short	0x0100
        /*635a*/ 	.byte	0x09
	.zero		1


	//   ....[2]....
        /*635c*/ 	.word	0x00000340
        /*6360*/ 	.word	0x000000ff
        /*6364*/ 	.word	0x00000008
        /*6368*/ 	.short	0x0100
        /*636a*/ 	.byte	0x09
	.zero		1


	//   ....[3]....
        /*636c*/ 	.word	0x00000350
        /*6370*/ 	.word	0x000000ff
        /*6374*/ 	.word	0x00000018
        /*6378*/ 	.short	0x0100
        /*637a*/ 	.byte	0x09
	.zero		1


	//   ....[4]....
        /*637c*/ 	.word	0x00000590
        /*6380*/ 	.word	0x000000ff
        /*6384*/ 	.word	0x00000030
        /*6388*/ 	.short	0x0100
        /*638a*/ 	.byte	0x06
	.zero		1


	//   ....[5]....
        /*638c*/ 	.word	0x000005a0
        /*6390*/ 	.word	0x000000ff
        /*6394*/ 	.word	0x00000038
        /*6398*/ 	.short	0x0100
        /*639a*/ 	.byte	0x06
	.zero		1


	//   ....[6]....
        /*639c*/ 	.word	0x00002a80
        /*63a0*/ 	.word	0x000000ff
        /*63a4*/ 	.word	0x00000000
        /*63a8*/ 	.short	0x010a
        /*63aa*/ 	.byte	0x06
	.zero		1


	//   ....[7]....
        /*63ac*/ 	.word	0x00002ac0
        /*63b0*/ 	.word	0x000000ff
        /*63b4*/ 	.word	0x00000000
        /*63b8*/ 	.short	0x010a
        /*63ba*/ 	.byte	0x06
	.zero		1


	//   ....[8]....
        /*63bc*/ 	.word	0x00006e20
        /*63c0*/ 	.word	0x000000ff
        /*63c4*/ 	.word	0x00000000
        /*63c8*/ 	.short	0x010a
        /*63ca*/ 	.byte	0x10
	.zero		1


	//   ....[9]....
        /*63cc*/ 	.word	0x00006e60
        /*63d0*/ 	.word	0x000000ff
        /*63d4*/ 	.word	0x00000000
        /*63d8*/ 	.short	0x010a
        /*63da*/ 	.byte	0x10
	.zero		1


	//   ....[10]....
        /*63dc*/ 	.word	0x0000cda0
        /*63e0*/ 	.word	0x000000ff
        /*63e4*/ 	.word	0x00000000
        /*63e8*/ 	.short	0x0101
        /*63ea*/ 	.byte	0x08
	.zero		1


	//   ....[11]....
        /*63ec*/ 	.word	0x00010820
        /*63f0*/ 	.word	0x000000ff
        /*63f4*/ 	.word	0x00000000
        /*63f8*/ 	.short	0x0101
        /*63fa*/ 	.byte	0x06
	.zero		1


	//   ....[12]....
        /*63fc*/ 	.word	0x00024340
        /*6400*/ 	.word	0x00000010
        /*6404*/ 	.word	0x00000010
        /*6408*/ 	.short	0x010a
        /*640a*/ 	.byte	0x3f
	.zero		1


	//   ....[13]....
        /*640c*/ 	.word	0x00024700
        /*6410*/ 	.word	0x00000002
        /*6414*/ 	.word	0x00000038
        /*6418*/ 	.short	0x0101
        /*641a*/ 	.byte	0x3f
	.zero		1


	//   ....[14]....
        /*641c*/ 	.word	0x00024e30
        /*6420*/ 	.word	0x00000005
        /*6424*/ 	.word	0x00000000
        /*6428*/ 	.short	0x010a
        /*642a*/ 	.byte	0x3f
	.zero		1


	//   ....[15]....
        /*642c*/ 	.word	0x00024ec0
        /*6430*/ 	.word	0x00000003
        /*6434*/ 	.word	0x00000000
        /*6438*/ 	.short	0x010a
        /*643a*/ 	.byte	0x3f
	.zero		1


	//   ....[16]....
        /*643c*/ 	.word	0x00024f30
        /*6440*/ 	.word	0x00000003
        /*6444*/ 	.word	0x00000000
        /*6448*/ 	.short	0x010a
        /*644a*/ 	.byte	0x3f
	.zero		1


	//   ....[17]....
        /*644c*/ 	.word	0x00024fa0
        /*6450*/ 	.word	0x00000000
        /*6454*/ 	.word	0x00000000
        /*6458*/ 	.short	0x010a
        /*645a*/ 	.byte	0x3f
	.zero		1


	//   ....[18]....
        /*645c*/ 	.word	0x00025080
        /*6460*/ 	.word	0x00000010
        /*6464*/ 	.word	0x00000010
        /*6468*/ 	.short	0x010a
        /*646a*/ 	.byte	0x3f
	.zero		1


	//   ....[19]....
        /*646c*/ 	.word	0x00025160
        /*6470*/ 	.word	0x00000005
        /*6474*/ 	.word	0x00000000
        /*6478*/ 	.short	0x010a
        /*647a*/ 	.byte	0x3f
	.zero		1


	//----- nvinfo : EIATTR_NUM_MBARRIERS
	.align		4
.L_30:
        /*647c*/ 	.byte	0x03, 0x38
        /*647e*/ 	.short	0x0006


	//----- nvinfo : EIATTR_EXIT_INSTR_OFFSETS
	.align		4
        /*6480*/ 	.byte	0x04, 0x1c
        /*6482*/ 	.short	(.L_32 - .L_31)


	//   ....[0]....
.L_31:
        /*6484*/ 	.word	0x00000600


	//   ....[1]....
        /*6488*/ 	.word	0x00000f60


	//   ....[2]....
        /*648c*/ 	.word	0x00023970


	//   ....[3]....
        /*6490*/ 	.word	0x00023fd0


	//   ....[4]....
        /*6494*/ 	.word	0x00024f10


	//----- nvinfo : EIATTR_MAX_THREADS
	.align		4
.L_32:
        /*6498*/ 	.byte	0x04, 0x05
        /*649a*/ 	.short	(.L_34 - .L_33)
.L_33:
        /*649c*/ 	.word	0x00000180
        /*64a0*/ 	.word	0x00000001
        /*64a4*/ 	.word	0x00000001


	//----- nvinfo : EIATTR_CRS_STACK_SIZE
	.align		4
.L_34:
        /*64a8*/ 	.byte	0x04, 0x1e
        /*64aa*/ 	.short	(.L_36 - .L_35)
.L_35:
        /*64ac*/ 	.word	0x00000000


	//----- nvinfo : EIATTR_CBANK_PARAM_SIZE
	.align		4
.L_36:
        /*64b0*/ 	.byte	0x03, 0x19
        /*64b2*/ 	.short	0x0470


	//----- nvinfo : EIATTR_PARAM_CBANK
	.align		4
        /*64b4*/ 	.byte	0x04, 0x0a
        /*64b6*/ 	.short	(.L_38 - .L_37)
	.align		4
.L_37:
        /*64b8*/ 	.word	index@(.nv.constant0._ZN7cutlass13device_kernelINS_4gemm6kernel13GemmUniversalIN4cute5tupleIJiiiiEEENS1_10collective13CollectiveMmaINS1_37MainloopSm90TmaGmmaWarpSpecializedFP8ILi2ENS5_IJNS4_1CILi1EEESB_SB_EEENS1_35KernelTmaWarpSpecializedCooperativeEEENS5_IJNSA_ILi256EEESF_NSA_ILi64EEEEEENS_12float_e4m3_tENS5_IJlSB_lEEESI_SJ_NS4_8TiledMMAINS4_8MMA_AtomIJNS4_4SM904GMMA31MMA_64x256x32_F32E4M3E4M3_SS_TNILNSN_7ScaleInE1ELSP_1EEEEEENS4_6LayoutINS5_IJNSA_ILi2EEESB_SB_EEENS5_IJSB_NSA_ILi0EEESV_EEEEENS5_IJNS4_10UnderscoreESY_SY_EEEEENS4_13SM90_TMA_LOADENS4_14ComposedLayoutINS4_7SwizzleILi2ELi4ELi3EEENS4_18smem_ptr_flag_bitsILi8EEENSS_INS5_IJNSA_ILi8EEESG_EEENS5_IJSG_SB_EEEEEEEvNS4_8identityES11_S1B_vS1C_EENS_8epilogue10collective6detail29Sm90TmaWarpSpecializedAdapterINS1F_15DefaultEpilogueISI_SJ_SJ_NS1E_6thread17LinearCombinationISI_Li1EffLNS1J_9ScaleType4KindE0ELNS_15FloatRoundStyleE2ESI_EENS1_15EpilogueDefaultEEEEEvvEEEEvNT_6ParamsE)
        /*64bc*/ 	.short	0x0210
        /*64be*/ 	.short	0x0470


	//----- nvinfo : EIATTR_SW_WAR
	.align		4
.L_38:
        /*64c0*/ 	.byte	0x04, 0x36
        /*64c2*/ 	.short	(.L_40 - .L_39)
.L_39:
        /*64c4*/ 	.word	0x00000008
.L_40:


//--------------------- .nv.callgraph             --------------------------
	.section	.nv.callgraph,"",@"SHT_CUDA_CALLGRAPH"
	.align	4
	.sectionentsize	8
	.align		4
        /*0000*/ 	.word	0x00000000
	.align		4
        /*0004*/ 	.word	0xffffffff
	.align		4
        /*0008*/ 	.word	0x00000000
	.align		4
        /*000c*/ 	.word	0xfffffffe
	.align		4
        /*0010*/ 	.word	0x00000000
	.align		4
        /*0014*/ 	.word	0xfffffffd
	.align		4
        /*0018*/ 	.word	0x00000000
	.align		4
        /*001c*/ 	.word	0xfffffffc


//--------------------- .nv.constant4             --------------------------
	.section	.nv.constant4,"a",@progbits
	.align	8
	.align		8
.nv.constant4:
        /*0000*/ 	.dword	_ZN40_INTERNAL_db7343a3_4_k_cu_e8cca6a8_276374cuda3std3__45__cpo5beginE
	.align		8
        /*0008*/ 	.dword	_ZN40_INTERNAL_db7343a3_4_k_cu_e8cca6a8_276374cuda3std3__45__cpo3endE
	.align		8
        /*0010*/ 	.dword	_ZN40_INTERNAL_db7343a3_4_k_cu_e8cca6a8_276374cuda3std3__45__cpo6cbeginE
	.align		8
        /*0018*/ 	.dword	_ZN40_INTERNAL_db7343a3_4_k_cu_e8cca6a8_276374cuda3std3__45__cpo4cendE
	.align		8
        /*0020*/ 	.dword	_ZN40_INTERNAL_db7343a3_4_k_cu_e8cca6a8_276374cuda3std3__442_GLOBAL__N__db7343a3_4_k_cu_e8cca6a8_276376ignoreE
	.align		8
        /*0028*/ 	.dword	_ZN40_INTERNAL_db7343a3_4_k_cu_e8cca6a8_276374cuda3std3__419piecewise_constructE
	.align		8
        /*0030*/ 	.dword	_ZN40_INTERNAL_db7343a3_4_k_cu_e8cca6a8_276374cuda3std3__48in_placeE
	.align		8
        /*0038*/ 	.dword	_ZN40_INTERNAL_db7343a3_4_k_cu_e8cca6a8_276374cuda3std6ranges3__45__cpo4swapE
	.align		8
        /*0040*/ 	.dword	_ZN40_INTERNAL_db7343a3_4_k_cu_e8cca6a8_276374cuda3std6ranges3__45__cpo9iter_moveE
	.align		8
        /*0048*/ 	.dword	_ZN40_INTERNAL_db7343a3_4_k_cu_e8cca6a8_276374cute7productE
	.align		8
        /*0050*/ 	.dword	_ZN40_INTERNAL_db7343a3_4_k_cu_e8cca6a8_276374cute1_E


//--------------------- .text._ZN7cutlass13device_kernelINS_4gemm6kernel13GemmUniversalIN4cute5tupleIJiiiiEEENS1_10collective13CollectiveMmaINS1_37MainloopSm90TmaGmmaWarpSpecializedFP8ILi2ENS5_IJNS4_1CILi1EEESB_SB_EEENS1_35KernelTmaWarpSpecializedCooperativeEEENS5_IJNSA_ILi256EEESF_NSA_ILi64EEEEEENS_12float_e4m3_tENS5_IJlSB_lEEESI_SJ_NS4_8TiledMMAINS4_8MMA_AtomIJNS4_4SM904GMMA31MMA_64x256x32_F32E4M3E4M3_SS_TNILNSN_7ScaleInE1ELSP_1EEEEEENS4_6LayoutINS5_IJNSA_ILi2EEESB_SB_EEENS5_IJSB_NSA_ILi0EEESV_EEEEENS5_IJNS4_10UnderscoreESY_SY_EEEEENS4_13SM90_TMA_LOADENS4_14ComposedLayoutINS4_7SwizzleILi2ELi4ELi3EEENS4_18smem_ptr_flag_bitsILi8EEENSS_INS5_IJNSA_ILi8EEESG_EEENS5_IJSG_SB_EEEEEEEvNS4_8identityES11_S1B_vS1C_EENS_8epilogue10collective6detail29Sm90TmaWarpSpecializedAdapterINS1F_15DefaultEpilogueISI_SJ_SJ_NS1E_6thread17LinearCombinationISI_Li1EffLNS1J_9ScaleType4KindE0ELNS_15FloatRoundStyleE2ESI_EENS1_15EpilogueDefaultEEEEEvvEEEEvNT_6ParamsE --------------------------
	.section	.text._ZN7cutlass13device_kernelINS_4gemm6kernel13GemmUniversalIN4cute5tupleIJiiiiEEENS1_10collective13CollectiveMmaINS1_37MainloopSm90TmaGmmaWarpSpecializedFP8ILi2ENS5_IJNS4_1CILi1EEESB_SB_EEENS1_35KernelTmaWarpSpecializedCooperativeEEENS5_IJNSA_ILi256EEESF_NSA_ILi64EEEEEENS_12float_e4m3_tENS5_IJlSB_lEEESI_SJ_NS4_8TiledMMAINS4_8MMA_AtomIJNS4_4SM904GMMA31MMA_64x256x32_F32E4M3E4M3_SS_TNILNSN_7ScaleInE1ELSP_1EEEEEENS4_6LayoutINS5_IJNSA_ILi2EEESB_SB_EEENS5_IJSB_NSA_ILi0EEESV_EEEEENS5_IJNS4_10UnderscoreESY_SY_EEEEENS4_13SM90_TMA_LOADENS4_14ComposedLayoutINS4_7SwizzleILi2ELi4ELi3EEENS4_18smem_ptr_flag_bitsILi8EEENSS_INS5_IJNSA_ILi8EEESG_EEENS5_IJSG_SB_EEEEEEEvNS4_8identityES11_S1B_vS1C_EENS_8epilogue10collective6detail29Sm90TmaWarpSpecializedAdapterINS1F_15DefaultEpilogueISI_SJ_SJ_NS1E_6thread17LinearCombinationISI_Li1EffLNS1J_9ScaleType4KindE0ELNS_15FloatRoundStyleE2ESI_EENS1_15EpilogueDefaultEEEEEvvEEEEvNT_6ParamsE,"ax",@progbits
	.align	128
.text._ZN7cutlass13device_kernelINS_4gemm6kernel13GemmUniversalIN4cute5tupleIJiiiiEEENS1_10collective13CollectiveMmaINS1_37MainloopSm90TmaGmmaWarpSpecializedFP8ILi2ENS5_IJNS4_1CILi1EEESB_SB_EEENS1_35KernelTmaWarpSpecializedCooperativeEEENS5_IJNSA_ILi256EEESF_NSA_ILi64EEEEEENS_12float_e4m3_tENS5_IJlSB_lEEESI_SJ_NS4_8TiledMMAINS4_8MMA_AtomIJNS4_4SM904GMMA31MMA_64x256x32_F32E4M3E4M3_SS_TNILNSN_7ScaleInE1ELSP_1EEEEEENS4_6LayoutINS5_IJNSA_ILi2EEESB_SB_EEENS5_IJSB_NSA_ILi0EEESV_EEEEENS5_IJNS4_10UnderscoreESY_SY_EEEEENS4_13SM90_TMA_LOADENS4_14ComposedLayoutINS4_7SwizzleILi2ELi4ELi3EEENS4_18smem_ptr_flag_bitsILi8EEENSS_INS5_IJNSA_ILi8EEESG_EEENS5_IJSG_SB_EEEEEEEvNS4_8identityES11_S1B_vS1C_EENS_8epilogue10collective6detail29Sm90TmaWarpSpecializedAdapterINS1F_15DefaultEpilogueISI_SJ_SJ_NS1E_6thread17LinearCombinationISI_Li1EffLNS1J_9ScaleType4KindE0ELNS_15FloatRoundStyleE2ESI_EENS1_15EpilogueDefaultEEEEEvvEEEEvNT_6ParamsE:
        .type           _ZN7cutlass13device_kernelINS_4gemm6kernel13GemmUniversalIN4cute5tupleIJiiiiEEENS1_10collective13CollectiveMmaINS1_37MainloopSm90TmaGmmaWarpSpecializedFP8ILi2ENS5_IJNS4_1CILi1EEESB_SB_EEENS1_35KernelTmaWarpSpecializedCooperativeEEENS5_IJNSA_ILi256EEESF_NSA_ILi64EEEEEENS_12float_e4m3_tENS5_IJlSB_lEEESI_SJ_NS4_8TiledMMAINS4_8MMA_AtomIJNS4_4SM904GMMA31MMA_64x256x32_F32E4M3E4M3_SS_TNILNSN_7ScaleInE1ELSP_1EEEEEENS4_6LayoutINS5_IJNSA_ILi2EEESB_SB_EEENS5_IJSB_NSA_ILi0EEESV_EEEEENS5_IJNS4_10UnderscoreESY_SY_EEEEENS4_13SM90_TMA_LOADENS4_14ComposedLayoutINS4_7SwizzleILi2ELi4ELi3EEENS4_18smem_ptr_flag_bitsILi8EEENSS_INS5_IJNSA_ILi8EEESG_EEENS5_IJSG_SB_EEEEEEEvNS4_8identityES11_S1B_vS1C_EENS_8epilogue10collective6detail29Sm90TmaWarpSpecializedAdapterINS1F_15DefaultEpilogueISI_SJ_SJ_NS1E_6thread17LinearCombinationISI_Li1EffLNS1J_9ScaleType4KindE0ELNS_15FloatRoundStyleE2ESI_EENS1_15EpilogueDefaultEEEEEvvEEEEvNT_6ParamsE,@function
        .size           _ZN7cutlass13device_kernelINS_4gemm6kernel13GemmUniversalIN4cute5tupleIJiiiiEEENS1_10collective13CollectiveMmaINS1_37MainloopSm90TmaGmmaWarpSpecializedFP8ILi2ENS5_IJNS4_1CILi1EEESB_SB_EEENS1_35KernelTmaWarpSpecializedCooperativeEEENS5_IJNSA_ILi256EEESF_NSA_ILi64EEEEEENS_12float_e4m3_tENS5_IJlSB_lEEESI_SJ_NS4_8TiledMMAINS4_8MMA_AtomIJNS4_4SM904GMMA31MMA_64x256x32_F32E4M3E4M3_SS_TNILNSN_7ScaleInE1ELSP_1EEEEEENS4_6LayoutINS5_IJNSA_ILi2EEESB_SB_EEENS5_IJSB_NSA_ILi0EEESV_EEEEENS5_IJNS4_10UnderscoreESY_SY_EEEEENS4_13SM90_TMA_LOADENS4_14ComposedLayoutINS4_7SwizzleILi2ELi4ELi3EEENS4_18smem_ptr_flag_bitsILi8EEENSS_INS5_IJNSA_ILi8EEESG_EEENS5_IJSG_SB_EEEEEEEvNS4_8identityES11_S1B_vS1C_EENS_8epilogue10collective6detail29Sm90TmaWarpSpecializedAdapterINS1F_15DefaultEpilogueISI_SJ_SJ_NS1E_6thread17LinearCombinationISI_Li1EffLNS1J_9ScaleType4KindE0ELNS_15FloatRoundStyleE2ESI_EENS1_15EpilogueDefaultEEEEEvvEEEEvNT_6ParamsE,(.L_x_581 - _ZN7cutlass13device_kernelINS_4gemm6kernel13GemmUniversalIN4cute5tupleIJiiiiEEENS1_10collective13CollectiveMmaINS1_37MainloopSm90TmaGmmaWarpSpecializedFP8ILi2ENS5_IJNS4_1CILi1EEESB_SB_EEENS1_35KernelTmaWarpSpecializedCooperativeEEENS5_IJNSA_ILi256EEESF_NSA_ILi64EEEEEENS_12float_e4m3_tENS5_IJlSB_lEEESI_SJ_NS4_8TiledMMAINS4_8MMA_AtomIJNS4_4SM904GMMA31MMA_64x256x32_F32E4M3E4M3_SS_TNILNSN_7ScaleInE1ELSP_1EEEEEENS4_6LayoutINS5_IJNSA_ILi2EEESB_SB_EEENS5_IJSB_NSA_ILi0EEESV_EEEEENS5_IJNS4_10UnderscoreESY_SY_EEEEENS4_13SM90_TMA_LOADENS4_14ComposedLayoutINS4_7SwizzleILi2ELi4ELi3EEENS4_18smem_ptr_flag_bitsILi8EEENSS_INS5_IJNSA_ILi8EEESG_EEENS5_IJSG_SB_EEEEEEEvNS4_8identityES11_S1B_vS1C_EENS_8epilogue10collective6detail29Sm90TmaWarpSpecializedAdapterINS1F_15DefaultEpilogueISI_SJ_SJ_NS1E_6thread17LinearCombinationISI_Li1EffLNS1J_9ScaleType4KindE0ELNS_15FloatRoundStyleE2ESI_EENS1_15EpilogueDefaultEEEEEvvEEEEvNT_6ParamsE)
        .other          _ZN7cutlass13device_kernelINS_4gemm6kernel13GemmUniversalIN4cute5tupleIJiiiiEEENS1_10collective13CollectiveMmaINS1_37MainloopSm90TmaGmmaWarpSpecializedFP8ILi2ENS5_IJNS4_1CILi1EEESB_SB_EEENS1_35KernelTmaWarpSpecializedCooperativeEEENS5_IJNSA_ILi256EEESF_NSA_ILi64EEEEEENS_12float_e4m3_tENS5_IJlSB_lEEESI_SJ_NS4_8TiledMMAINS4_8MMA_AtomIJNS4_4SM904GMMA31MMA_64x256x32_F32E4M3E4M3_SS_TNILNSN_7ScaleInE1ELSP_1EEEEEENS4_6LayoutINS5_IJNSA_ILi2EEESB_SB_EEENS5_IJSB_NSA_ILi0EEESV_EEEEENS5_IJNS4_10UnderscoreESY_SY_EEEEENS4_13SM90_TMA_LOADENS4_14ComposedLayoutINS4_7SwizzleILi2ELi4ELi3EEENS4_18smem_ptr_flag_bitsILi8EEENSS_INS5_IJNSA_ILi8EEESG_EEENS5_IJSG_SB_EEEEEEEvNS4_8identityES11_S1B_vS1C_EENS_8epilogue10collective6detail29Sm90TmaWarpSpecializedAdapterINS1F_15DefaultEpilogueISI_SJ_SJ_NS1E_6thread17LinearCombinationISI_Li1EffLNS1J_9ScaleType4KindE0ELNS_15FloatRoundStyleE2ESI_EENS1_15EpilogueDefaultEEEEEvvEEEEvNT_6ParamsE,@"STO_CUDA_ENTRY STV_DEFAULT"
_ZN7cutlass13device_kernelINS_4gemm6kernel13GemmUniversalIN4cute5tupleIJiiiiEEENS1_10collective13CollectiveMmaINS1_37MainloopSm90TmaGmmaWarpSpecializedFP8ILi2ENS5_IJNS4_1CILi1EEESB_SB_EEENS1_35KernelTmaWarpSpecializedCooperativeEEENS5_IJNSA_ILi256EEESF_NSA_ILi64EEEEEENS_12float_e4m3_tENS5_IJlSB_lEEESI_SJ_NS4_8TiledMMAINS4_8MMA_AtomIJNS4_4SM904GMMA31MMA_64x256x32_F32E4M3E4M3_SS_TNILNSN_7ScaleInE1ELSP_1EEEEEENS4_6LayoutINS5_IJNSA_ILi2EEESB_SB_EEENS5_IJSB_NSA_ILi0EEESV_EEEEENS5_IJNS4_10UnderscoreESY_SY_EEEEENS4_13SM90_TMA_LOADENS4_14ComposedLayoutINS4_7SwizzleILi2ELi4ELi3EEENS4_18smem_ptr_flag_bitsILi8EEENSS_INS5_IJNSA_ILi8EEESG_EEENS5_IJSG_SB_EEEEEEEvNS4_8identityES11_S1B_vS1C_EENS_8epilogue10collective6detail29Sm90TmaWarpSpecializedAdapterINS1F_15DefaultEpilogueISI_SJ_SJ_NS1E_6thread17LinearCombinationISI_Li1EffLNS1J_9ScaleType4KindE0ELNS_15FloatRoundStyleE2ESI_EENS1_15EpilogueDefaultEEEEEvvEEEEvNT_6ParamsE:
[----:B------:R-:W0:Y:S02]  /*0000*/  LDC R1, c[0x0][0x28] ;  /* 0x00000a00ff017b82 */ /* 0x000e240000000800 */
[----:B0-----:R-:W-:Y:S01]  /*0010*/  VIADD R1, R1, 0xfffff790 ;  /* 0xfffff79001017836 */ /* 0x001fe20000000000 */
[----:B------:R-:W0:Y:S01]  /*0020*/  S2R R2, SR_TID.X ;  /* 0x0000000000027919 */ /* 0x000e220000002100 */
[----:B------:R-:W-:Y:S01]  /*0030*/  ELECT P0, URZ, PT ;  /* 0x00000000003f782f */ /* 0x000fe20003800000 */
[----:B------:R-:W-:Y:S01]  /*0040*/  BSSY B0, `(.L_x_0) ;  /* 0x0000015000007945 */ /* 0x000fe20003800000 */
[--C-:B0-----:R-:W-:Y:S02]  /*0050*/  SHF.R.U32.HI R0, RZ, 0x5, R2.reuse ;  /* 0x00000005ff007819 */ /* 0x101fe40000011602 */
[----:B------:R-:W-:-:S03]  /*0060*/  SHF.R.U32.HI R2, RZ, 0x7, R2 ;  /* 0x00000007ff027819 */ /* 0x000fc60000011602 */
[----:B------:R-:W0:Y:S04]  /*0070*/  SHFL.IDX PT, R3, R0, RZ, 0x1f ;  /* 0x00001fff00037589 */ /* 0x000e2800000e0000 */
[----:B------:R-:W1:Y:S01]  /*0080*/  SHFL.IDX PT, R2, R2, RZ, 0x1f ;  /* 0x00001fff02027589 */ /* 0x000e6200000e0000 */
[----:B0-----:R-:W-:Y:S02]  /*0090*/  R2UR UR4, R3 ;  /* 0x00000000030472ca */ /* 0x001fe400000e0000 */
[----:B-1----:R-:W-:-:S11]  /*00a0*/  R2UR UR6, R2 ;  /* 0x00000000020672ca */ /* 0x002fd600000e0000 */
[----:B------:R-:W-:Y:S02]  /*00b0*/  USHF.R.S32.HI UR5, URZ, 0x1f, UR4 ;  /* 0x0000001f3f057899 */ /* 0x000fe40008011404 */
[----:B------:R-:W-:Y:S02]  /*00c0*/  ISETP.NE.OR P0, PT, RZ, UR4, !P0 ;  /* 0x00000004ff007c0c */ /* 0x000fe4000c705670 */
[----:B------:R-:W-:-:S04]  /*00d0*/  ULEA.HI UR5, UR5, UR4, URZ, 0x2 ;  /* 0x0000000405057291 */ /* 0x000fc8000f8f103f */
[----:B------:R-:W-:-:S04]  /*00e0*/  ULOP3.LUT UR5, UR5, 0xfffffffc, URZ, 0xc0, !UPT ;  /* 0xfffffffc05057892 */ /* 0x000fc8000f8ec03f */
[----:B------:R-:W-:-:S03]  /*00f0*/  UIADD3 UR8, UR4, -UR5, URZ ;  /* 0x8000000504087290 */ /* 0x000fc6000fffe03f */
[----:B------:R-:W-:Y:S09]  /*0100*/  @P0 BRA `(.L_x_1) ;  /* 0x0000000000200947 */ /* 0x000ff20003800000 */
[----:B------:R-:W-:Y:S02]  /*0110*/  ULDC.64 UR4, c[0x0][0x198] ;  /* 0x0000660000047ab9 */ /* 0x000fe40000000a00 */
[----:B------:R-:W-:Y:S02]  /*0120*/  UIADD3 UR10, UP0, UR4, 0xf0, URZ ;  /* 0x000000f0040a7890 */ /* 0x000fe4000ff1e03f */
[----:B------:R-:W-:Y:S02]  /*0130*/  UIADD3 UR4, UP1, UR4, 0x1f0, URZ ;  /* 0x000001f004047890 */ /* 0x000fe4000ff3e03f */
[----:B------:R-:W-:Y:S02]  /*0140*/  UIADD3.X UR11, URZ, UR5, URZ, UP0, !UPT ;  /* 0x000000053f0b7290 */ /* 0x000fe400087fe43f */
[----:B------:R-:W-:-:S07]  /*0150*/  UIADD3.X UR5, URZ, UR5, URZ, UP1, !UPT ;  /* 0x000000053f057290 */ /* 0x000fce0008ffe43f */
[----:B------:R0:W-:Y:S02]  /*0160*/  UTMACCTL.PF [UR10] ;  /* 0x000000000a0079b9 */ /* 0x0001e40008040000 */
[----:B------:R0:W-:Y:S02]  /*0170*/  UTMACCTL.PF [UR4] ;  /* 0x00000000040079b9 */ /* 0x0001e40008040000 */
[----:B0-----:R-:W-:Y:S01]  /*0180*/  NOP ;  /* 0x0000000000007918 */ /* 0x001fe20000000000 */
.L_x_1:
[----:B------:R-:W-:Y:S05]  /*0190*/  BSYNC B0 ;  /* 0x0000000000007941 */ /* 0x000fea0003800000 */
.L_x_0:
[----:B------:R-:W0:Y:S01]  /*01a0*/  SHFL.IDX PT, R2, R0, RZ, 0x1f ;  /* 0x00001fff00027589 */ /* 0x000e2200000e0000 */
[----:B------:R-:W-:Y:S01]  /*01b0*/  UISETP.NE.AND UP0, UPT, UR8, 0x3, UPT ;  /* 0x000000030800788c */ /* 0x000fe2000bf05270 */
[----:B------:R-:W-:Y:S01]  /*01c0*/  ISETP.NE.AND P1, PT, RZ, UR6, PT ;  /* 0x00000006ff007c0c */ /* 0x000fe2000bf25270 */
[----:B------:R-:W-:Y:S02]  /*01d0*/  UIADD3 UR10, UR6, -0x1, URZ ;  /* 0xffffffff060a7890 */ /* 0x000fe4000fffe03f */
[----:B------:R-:W-:Y:S02]  /*01e0*/  UISETP.EQ.OR UP0, UPT, UR8, URZ, !UP0 ;  /* 0x0000003f0800728c */ /* 0x000fe4000c702670 */
[----:B------:R-:W-:Y:S02]  /*01f0*/  UISETP.GE.U32.AND UP1, UPT, UR10, 0x2, UPT ;  /* 0x000000020a00788c */ /* 0x000fe4000bf26070 */
[----:B------:R-:W-:-:S04]  /*0200*/  UISETP.EQ.AND UP0, UPT, UR6, URZ, UP0 ;  /* 0x0000003f0600728c */ /* 0x000fc80008702270 */
[----:B------:R-:W-:-:S04]  /*0210*/  USEL UR13, URZ, 0x1, !UP0 ;  /* 0x000000013f0d7887 */ /* 0x000fc8000c000000 */
[----:B------:R-:W-:Y:S01]  /*0220*/  USEL UR13, UR13, 0x2, UP1 ;  /* 0x000000020d0d7887 */ /* 0x000fe20008800000 */
[----:B0-----:R-:W-:-:S13]  /*0230*/  ISETP.NE.AND P0, PT, R2, RZ, PT ;  /* 0x000000ff0200720c */ /* 0x001fda0003f05270 */
[----:B------:R-:W-:Y:S05]  /*0240*/  @P0 BRA `(.L_x_2) ;  /* 0x0000000000480947 */ /* 0x000fea0003800000 */
[----:B------:R-:W0:Y:S01]  /*0250*/  S2UR UR9, SR_CgaCtaId ;  /* 0x00000000000979c3 */ /* 0x000e220000008800 */
[----:B------:R-:W-:Y:S01]  /*0260*/  UMOV UR4, 0x400 ;  /* 0x0000040000047882 */ /* 0x000fe20000000000 */
[----:B------:R-:W-:Y:S01]  /*0270*/  UMOV UR5, 0x1 ;  /* 0x0000000100057882 */ /* 0x000fe20000000000 */
[----:B------:R-:W-:Y:S01]  /*0280*/  UMOV UR6, 0x100 ;  /* 0x0000010000067882 */ /* 0x000fe20000000000 */
[----:B------:R-:W-:Y:S01]  /*0290*/  ELECT P0, URZ, PT ;  /* 0x00000000003f782f */ /* 0x000fe20003800000 */
[----:B------:R-:W-:-:S04]  /*02a0*/  UIADD3 UR6, -UR6, 0x100000, URZ ;  /* 0x0010000006067890 */ /* 0x000fc8000fffe13f */
[----:B------:R-:W-:Y:S02]  /*02b0*/  USHF.L.U32 UR7, UR6, 0xb, URZ ;  /* 0x0000000b06077899 */ /* 0x000fe4000800063f */
[----:B------:R-:W-:Y:S02]  /*02c0*/  USHF.L.U32 UR6, UR6, 0x1, URZ ;  /* 0x0000000106067899 */ /* 0x000fe4000800063f */
[----:B0-----:R-:W-:Y:S02]  /*02d0*/  ULEA UR9, UR9, UR4, 0x18 ;  /* 0x0000000409097291 */ /* 0x001fe4000f8ec03f */
[----:B------:R-:W-:-:S04]  /*02e0*/  UIADD3 UR4, -UR5, 0x100000, URZ ;  /* 0x0010000005047890 */ /* 0x000fc8000fffe13f */
[----:B------:R-:W-:Y:S02]  /*02f0*/  USHF.L.U32 UR5, UR4, 0xb, URZ ;  /* 0x0000000b04057899 */ /* 0x000fe4000800063f */
[----:B------:R-:W-:Y:S01]  /*0300*/  USHF.L.U32 UR4, UR4, 0x1, URZ ;  /* 0x0000000104047899 */ /* 0x000fe2000800063f */
[----:B------:R-:W0:Y:S11]  /*0310*/  FENCE.VIEW.ASYNC.S ;  /* 0x00000000000073c6 */ /* 0x000e360000000000 */
[----:B0-----:R0:W1:Y:S01]  /*0320*/  SYNCS.EXCH.64 URZ, [UR9], UR4 ;  /* 0x00000004093f75b2 */ /* 0x0010620008000100 */
[----:B------:R0:W2:Y:S01]  /*0330*/  SYNCS.EXCH.64 URZ, [UR9+0x10], UR6 ;  /* 0x00001006093f75b2 */ /* 0x0000a20008000100 */
[----:B------:R0:W3:Y:S01]  /*0340*/  SYNCS.EXCH.64 URZ, [UR9+0x8], UR4 ;  /* 0x00000804093f75b2 */ /* 0x0000e20008000100 */
[----:B------:R0:W4:Y:S01]  /*0350*/  SYNCS.EXCH.64 URZ, [UR9+0x18], UR6 ;  /* 0x00001806093f75b2 */ /* 0x0001220008000100 */
[----:B------:R-:W-:Y:S01]  /*0360*/  NOP ;  /* 0x0000000000007918 */ /* 0x000fe20000000000 */
.L_x_2:
[----:B------:R-:W5:Y:S01]  /*0370*/  LDC R2, c[0x0][0x65c] ;  /* 0x00019700ff027b82 */ /* 0x000f620000000800 */
[----:B------:R-:W1:Y:S01]  /*0380*/  SHFL.IDX PT, R0, R0, RZ, 0x1f ;  /* 0x00001fff00007589 */ /* 0x000e6200000e0000 */
[----:B------:R-:W-:Y:S01]  /*0390*/  ELECT P0, URZ, PT ;  /* 0x00000000003f782f */ /* 0x000fe20003800000 */
[----:B------:R-:W-:Y:S01]  /*03a0*/  IMAD.MOV.U32 R3, RZ, RZ, RZ ;  /* 0x000000ffff037224 */ /* 0x000fe200078e00ff */
[----:B0-----:R-:W-:Y:S01]  /*03b0*/  UMOV UR4, 0x20 ;  /* 0x0000002000047882 */ /* 0x001fe20000000000 */
[----:B------:R-:W0:Y:S01]  /*03c0*/  S2R R11, SR_CTAID.Y ;  /* 0x00000000000b7919 */ /* 0x000e220000002600 */
[----:B------:R-:W-:Y:S01]  /*03d0*/  NOP ;  /* 0x0000000000007918 */ /* 0x000fe20000000000 */
[----:B------:R-:W-:Y:S01]  /*03e0*/  NOP ;  /* 0x0000000000007918 */ /* 0x000fe20000000000 */
[----:B-----5:R-:W-:Y:S02]  /*03f0*/  ISETP.NE.AND P4, PT, R2, 0x1, PT ;  /* 0x000000010200780c */ /* 0x020fe40003f85270 */
[----:B------:R-:W5:Y:S01]  /*0400*/  S2R R2, SR_CTAID.X ;  /* 0x0000000000027919 */ /* 0x000f620000002500 */
[----:B-1----:R-:W-:-:S10]  /*0410*/  ISETP.NE.OR P0, PT, R0, RZ, !P0 ;  /* 0x000000ff0000720c */ /* 0x002fd40004705670 */
[----:B------:R-:W5:Y:S01]  /*0420*/  @P4 LDC R7, c[0x0][0x10] ;  /* 0x00000400ff074b82 */ /* 0x000f620000000800 */
[----:B0-----:R-:W-:Y:S02]  /*0430*/  @P4 IMAD.MOV.U32 R4, RZ, RZ, R11 ;  /* 0x000000ffff044224 */ /* 0x001fe400078e000b */
[----:B------:R-:W-:Y:S01]  /*0440*/  VOTEU.ALL UP0, P0 ;  /* 0x00000000003f7886 */ /* 0x000fe20000000000 */
[----:B------:R-:W-:Y:S01]  /*0450*/  @P4 IMAD.MOV.U32 R5, RZ, RZ, RZ ;  /* 0x000000ffff054224 */ /* 0x000fe200078e00ff */
[----:B------:R-:W-:Y:S01]  /*0460*/  VOTEU.ALL UP1, P0 ;  /* 0x00000000003f7886 */ /* 0x000fe20000020000 */
[----:B------:R-:W-:Y:S02]  /*0470*/  @P4 IMAD.MOV.U32 R13, RZ, RZ, RZ ;  /* 0x000000ffff0d4224 */ /* 0x000fe400078e00ff */
[----:B------:R-:W0:Y:S01]  /*0480*/  @!P4 LDC R9, c[0x0][0xc] ;  /* 0x00000300ff09cb82 */ /* 0x000e220000000800 */
[----:B------:R-:W-:Y:S01]  /*0490*/  @!UP0 UMOV UR6, 0x400 ;  /* 0x0000040000068882 */ /* 0x000fe20000000000 */
[----:B------:R-:W-:-:S04]  /*04a0*/  @!UP0 UIADD3 UR4, -UR4, 0x100000, URZ ;  /* 0x0010000004048890 */ /* 0x000fc8000fffe13f */
[----:B------:R-:W-:Y:S02]  /*04b0*/  @!UP0 USHF.L.U32 UR5, UR4, 0xb, URZ ;  /* 0x0000000b04058899 */ /* 0x000fe4000800063f */
[----:B------:R-:W-:Y:S01]  /*04c0*/  @!UP0 USHF.L.U32 UR4, UR4, 0x1, URZ ;  /* 0x0000000104048899 */ /* 0x000fe2000800063f */
[----:B------:R-:W1:Y:S01]  /*04d0*/  @!UP0 S2UR UR7, SR_CgaCtaId ;  /* 0x00000000000789c3 */ /* 0x000e620000008800 */
[----:B-----5:R-:W-:-:S04]  /*04e0*/  @P4 IMAD.WIDE.U32 R6, R2, R7, R4 ;  /* 0x0000000702064225 */ /* 0x020fc800078e0004 */
[----:B------:R-:W-:Y:S02]  /*04f0*/  @P4 IMAD.MOV.U32 R10, RZ, RZ, R6 ;  /* 0x000000ffff0a4224 */ /* 0x000fe400078e0006 */
[----:B------:R-:W-:Y:S02]  /*0500*/  @P4 IMAD.IADD R14, R7, 0x1, R13 ;  /* 0x00000001070e4824 */ /* 0x000fe400078e020d */
[----:B0-----:R-:W-:-:S04]  /*0510*/  @!P4 IMAD.WIDE.U32 R4, R9, R11, R2 ;  /* 0x0000000b0904c225 */ /* 0x001fc800078e0002 */
[----:B------:R-:W-:Y:S02]  /*0520*/  @!P4 IMAD.MOV.U32 R10, RZ, RZ, R4 ;  /* 0x000000ffff0ac224 */ /* 0x000fe400078e0004 */
[----:B------:R-:W-:Y:S01]  /*0530*/  @!P4 IMAD.MOV.U32 R14, RZ, RZ, R5 ;  /* 0x000000ffff0ec224 */ /* 0x000fe200078e0005 */
[----:B-1----:R-:W-:Y:S02]  /*0540*/  @!UP0 ULEA UR6, UR7, UR6, 0x18 ;  /* 0x0000000607068291 */ /* 0x002fe4000f8ec03f */
[----:B------:R0:W-:Y:S01]  /*0550*/  STL [R1+0x458], R10 ;  /* 0x0004580a01007387 */ /* 0x0001e20000100800 */
[----:B------:R-:W-:-:S03]  /*0560*/  VOTEU.ALL UP0, P0 ;  /* 0x00000000003f7886 */ /* 0x000fc60000000000 */
[----:B------:R0:W-:Y:S04]  /*0570*/  STL [R1+0x454], R14 ;  /* 0x0004540e01007387 */ /* 0x0001e80000100800 */
[----:B------:R-:W1:Y:S02]  /*0580*/  FENCE.VIEW.ASYNC.S ;  /* 0x00000000000073c6 */ /* 0x000e640000000000 */
[----:B-1----:R0:W2:Y:S01]  /*0590*/  @!UP0 SYNCS.EXCH.64 URZ, [UR6+0x30], UR4 ;  /* 0x00003004063f85b2 */ /* 0x0020a20008000100 */
[----:B------:R0:W2:Y:S01]  /*05a0*/  @!UP1 SYNCS.EXCH.64 URZ, [UR6+0x38], UR4 ;  /* 0x00003804063f95b2 */ /* 0x0000a20008000100 */
[----:B------:R-:W-:Y:S01]  /*05b0*/  NOP ;  /* 0x0000000000007918 */ /* 0x000fe20000000000 */
[----:B--234-:R-:W-:Y:S06]  /*05c0*/  BAR.SYNC.DEFER_BLOCKING 0x0 ;  /* 0x0000000000007b1d */ /* 0x01cfec0000010000 */
[----:B0-----:R-:W-:Y:S05]  /*05d0*/  @!P1 BRA `(.L_x_3) ;  /* 0x0000023000e89947 */ /* 0x001fea0003800000 */
[----:B------:R-:W-:-:S06]  /*05e0*/  UISETP.GT.U32.AND UP0, UPT, UR10, 0x1, UPT ;  /* 0x000000010a00788c */ /* 0x000fcc000bf04070 */
[----:B------:R-:W-:-:S13]  /*05f0*/  PLOP3.LUT P0, PT, PT, PT, UP0, 0x80, 0x0 ;  /* 0x000000000000781c */ /* 0x000fda0003f0f008 */
[----:B------:R-:W-:Y:S05]  /*0600*/  @P0 EXIT ;  /* 0x000000000000094d */ /* 0x000fea0003800000 */
[----:B------:R-:W-:Y:S01]  /*0610*/  IMAD.MOV.U32 R5, RZ, RZ, -0x1 ;  /* 0xffffffffff057424 */ /* 0x000fe200078e00ff */
[----:B------:R-:W-:Y:S01]  /*0620*/  ULDC.64 UR4, c[0x0][0x650] ;  /* 0x0001940000047ab9 */ /* 0x000fe20000000a00 */
[----:B------:R-:W-:Y:S01]  /*0630*/  IMAD.MOV.U32 R4, RZ, RZ, -0x1 ;  /* 0xffffffffff047424 */ /* 0x000fe200078e00ff */
[----:B------:R-:W-:Y:S01]  /*0640*/  ISETP.GE.U32.AND P0, PT, R10, UR4, PT ;  /* 0x000000040a007c0c */ /* 0x000fe2000bf06070 */
[----:B------:R-:W-:Y:S01]  /*0650*/  UMOV UR10, 0xffffffff ;  /* 0xffffffff000a7882 */ /* 0x000fe20000000000 */
[----:B------:R0:W-:Y:S01]  /*0660*/  STL [R1+0x460], R5 ;  /* 0x0004600501007387 */ /* 0x0001e20000100800 */
[----:B------:R-:W-:Y:S02]  /*0670*/  PRMT R0, RZ, 0x7610, R0 ;  /* 0x00007610ff007816 */ /* 0x000fe40000000000 */
[----:B------:R-:W-:Y:S01]  /*0680*/  ISETP.GE.U32.AND.EX P0, PT, R14, UR5, PT, P0 ;  /* 0x000000050e007c0c */ /* 0x000fe2000bf06100 */
[----:B------:R0:W-:-:S12]  /*0690*/  STL [R1+0x45c], R4 ;  /* 0x00045c0401007387 */ /* 0x0001d80000100800 */
[----:B0-----:R-:W-:Y:S05]  /*06a0*/  @P0 BRA `(.L_x_4) ;  /* 0x00000004006c0947 */ /* 0x001fea0003800000 */
[----:B------:R-:W-:Y:S01]  /*06b0*/  ULDC.64 UR14, c[0x0][0x628] ;  /* 0x00018a00000e7ab9 */ /* 0x000fe20000000a00 */
[----:B------:R-:W0:Y:S01]  /*06c0*/  LDC.64 R12, c[0x0][0x620] ;  /* 0x00018800ff0c7b82 */ /* 0x000e220000000a00 */
[----:B------:R-:W-:Y:S01]  /*06d0*/  ISETP.NE.U32.AND P0, PT, RZ, UR14, PT ;  /* 0x0000000eff007c0c */ /* 0x000fe2000bf05070 */
[----:B------:R-:W-:Y:S01]  /*06e0*/  ULDC UR11, c[0x0][0x630] ;  /* 0x00018c00000b7ab9 */ /* 0x000fe20000000800 */
[----:B------:R-:W-:Y:S02]  /*06f0*/  R2UR UR4, R10 ;  /* 0x000000000a0472ca */ /* 0x000fe400000e0000 */
[----:B------:R-:W-:Y:S02]  /*0700*/  ISETP.NE.AND.EX P0, PT, RZ, UR15, PT, P0 ;  /* 0x0000000fff007c0c */ /* 0x000fe4000bf05300 */
[----:B------:R-:W-:-:S11]  /*0710*/  R2UR UR5, R14 ;  /* 0x000000000e0572ca */ /* 0x000fd600000e0000 */
[----:B------:R-:W-:Y:S05]  /*0720*/  @!P0 BRA `(.L_x_5) ;  /* 0x0000000000308947 */ /* 0x000fea0003800000 */
[----:B------:R-:W-:Y:S01]  /*0730*/  R2UR UR4, R10 ;  /* 0x000000000a0472ca */ /* 0x000fe200000e0000 */
[----:B------:R-:W-:Y:S01]  /*0740*/  ULDC UR8, c[0x0][0x634] ;  /* 0x00018d0000087ab9 */ /* 0x000fe20000000800 */
[----:B------:R-:W-:-:S11]  /*0750*/  R2UR UR10, R14 ;  /* 0x000000000e0a72ca */ /* 0x000fd600000e0000 */
[----:B------:R-:W-:-:S04]  /*0760*/  UIADD3 UR8, UP0, UR4, UR8, URZ ;  /* 0x0000000804087290 */ /* 0x000fc8000ff1e03f */
[----:B------:R-:W-:-:S04]  /*0770*/  UIADD3.X UR10, URZ, UR10, URZ, UP0, !UPT ;  /* 0x0000000a3f0a7290 */ /* 0x000fc800087fe43f */
[----:B------:R-:W-:-:S04]  /*0780*/  UIMAD.WIDE.U32 UR4, UR10, UR14, URZ ;  /* 0x0000000e0a0472a5 */ /* 0x000fc8000f8e003f */
[----:B------:R-:W-:Y:S02]  /*0790*/  UIMAD.WIDE.U32 UR6, UP0, UR8, UR15, UR4 ;  /* 0x0000000f080672a5 */ /* 0x000fe4000f800004 */
[----:B------:R-:W-:Y:S02]  /*07a0*/  UIMAD.WIDE.U32 UR4, UR8, UR14, URZ ;  /* 0x0000000e080472a5 */ /* 0x000fe4000f8e003f */
[----:B------:R-:W-:Y:S02]  /*07b0*/  UIADD3.X UR9, URZ, URZ, URZ, UP0, !UPT ;  /* 0x0000003f3f097290 */ /* 0x000fe400087fe43f */
[----:B------:R-:W-:Y:S01]  /*07c0*/  UIADD3 URZ, UP0, UR5, UR6, URZ ;  /* 0x00000006053f7290 */ /* 0x000fe2000ff1e03f */
[----:B------:R-:W-:-:S03]  /*07d0*/  UMOV UR8, UR7 ;  /* 0x0000000700087c82 */ /* 0x000fc60008000000 */
[----:B------:R-:W-:-:S12]  /*07e0*/  UIMAD.WIDE.U32.X UR4, UR10, UR15, UR8, UP0 ;  /* 0x0000000f0a0472a5 */ /* 0x000fd800080e0408 */
.L_x_5:
[----:B------:R-:W-:Y:S01]  /*07f0*/  USHF.R.U64 UR10, UR4, UR11, UR5 ;  /* 0x0000000b040a7299 */ /* 0x000fe20008001205 */
[----:B------:R-:W1:Y:S01]  /*0800*/  LDC R8, c[0x0][0x618] ;  /* 0x00018600ff087b82 */ /* 0x000e620000000800 */
[----:B------:R-:W-:Y:S01]  /*0810*/  USHF.R.U32.HI UR4, URZ, UR11, UR5 ;  /* 0x0000000b3f047299 */ /* 0x000fe20008011605 */
[----:B------:R-:W-:Y:S01]  /*0820*/  I2FP.F32.U32 R0, R2 ;  /* 0x0000000200007245 */ /* 0x000fe20000201000 */
[----:B------:R-:W-:Y:S01]  /*0830*/  IMAD.MOV.U32 R4, RZ, RZ, R10 ;  /* 0x000000ffff047224 */ /* 0x000fe200078e000a */
[----:B------:R-:W-:Y:S01]  /*0840*/  ULDC UR5, c[0x0][0x150] ;  /* 0x0000540000057ab9 */ /* 0x000fe20000000800 */
[----:B------:R-:W-:Y:S01]  /*0850*/  IADD3 R7, P0, RZ, -UR10, RZ ;  /* 0x8000000aff077c10 */ /* 0x000fe2000ff1e0ff */
[----:B------:R-:W-:Y:S02]  /*0860*/  IMAD.MOV.U32 R5, RZ, RZ, R14 ;  /* 0x000000ffff057224 */ /* 0x000fe400078e000e */
[----:B------:R-:W-:Y:S01]  /*0870*/  FMUL R0, R0, UR5 ;  /* 0x0000000500007c20 */ /* 0x000fe20008400000 */
[----:B------:R-:W2:Y:S01]  /*0880*/  LDC.64 R20, c[0x0][0x640] ;  /* 0x00019000ff147b82 */ /* 0x000ea20000000a00 */
[----:B------:R-:W-:Y:S01]  /*0890*/  IMAD.X R9, RZ, RZ, ~UR4, P0 ;  /* 0x80000004ff097e24 */ /* 0x000fe200080e06ff */
[----:B------:R-:W-:Y:S01]  /*08a0*/  ULDC UR4, c[0x0][0x154] ;  /* 0x0000550000047ab9 */ /* 0x000fe20000000800 */
[----:B0-----:R-:W-:-:S02]  /*08b0*/  IMAD.WIDE.U32 R4, R7, R12, R4 ;  /* 0x0000000c07047225 */ /* 0x001fc400078e0004 */
[----:B------:R-:W0:Y:S03]  /*08c0*/  F2I.U32.TRUNC.NTZ R0, R0 ;  /* 0x0000000000007305 */ /* 0x000e26000020f000 */
[----:B------:R-:W3:Y:S01]  /*08d0*/  LDC R3, c[0x0][0x144] ;  /* 0x00005100ff037b82 */ /* 0x000ee20000000800 */
[----:B------:R-:W-:-:S04]  /*08e0*/  IMAD R6, R9, R12, RZ ;  /* 0x0000000c09067224 */ /* 0x000fc800078e02ff */
[----:B------:R-:W-:-:S03]  /*08f0*/  IMAD R7, R7, R13, R6 ;  /* 0x0000000d07077224 */ /* 0x000fc600078e0206 */
[----:B------:R-:W4:Y:S01]  /*0900*/  LDC R10, c[0x0][0x608] ;  /* 0x00018200ff0a7b82 */ /* 0x000f220000000800 */
[----:B------:R-:W-:Y:S02]  /*0910*/  IMAD.IADD R5, R5, 0x1, R7 ;  /* 0x0000000105057824 */ /* 0x000fe400078e0207 */
[----:B------:R-:W-:Y:S02]  /*0920*/  IMAD.MOV.U32 R7, RZ, RZ, -0x1 ;  /* 0xffffffffff077424 */ /* 0x000fe400078e00ff */
[----:B0-----:R-:W-:Y:S01]  /*0930*/  IMAD.MOV R6, RZ, RZ, -R0 ;  /* 0x000000ffff067224 */ /* 0x001fe200078e0a00 */
[----:B-1----:R-:W-:Y:S02]  /*0940*/  SHF.R.U64 R14, R4, R8, R5 ;  /* 0x00000008040e7219 */ /* 0x002fe40000001205 */
[----:B------:R-:W0:Y:S01]  /*0950*/  LDC R18, c[0x0][0x658] ;  /* 0x00019600ff127b82 */ /* 0x000e220000000800 */
[----:B------:R-:W-:Y:S02]  /*0960*/  I2FP.F32.U32 R4, R11 ;  /* 0x0000000b00047245 */ /* 0x000fe40000201000 */
[----:B--2---:R-:W-:-:S02]  /*0970*/  ISETP.NE.U32.AND P0, PT, R20, RZ, PT ;  /* 0x000000ff1400720c */ /* 0x004fc40003f05070 */
[----:B------:R-:W-:Y:S01]  /*0980*/  SHF.R.U32.HI R5, RZ, R8, R5 ;  /* 0x00000008ff057219 */ /* 0x000fe20000011605 */
[----:B------:R-:W-:Y:S01]  /*0990*/  FMUL R4, R4, UR4 ;  /* 0x0000000404047c20 */ /* 0x000fe20008400000 */
[----:B------:R-:W-:Y:S01]  /*09a0*/  ISETP.NE.AND.EX P0, PT, R21, RZ, PT, P0 ;  /* 0x000000ff1500720c */ /* 0x000fe20003f05300 */
[----:B------:R-:W1:Y:S01]  /*09b0*/  LDC R12, c[0x0][0x148] ;  /* 0x00005200ff0c7b82 */ /* 0x000e620000000800 */
[----:B---3--:R-:W-:-:S07]  /*09c0*/  IMAD R0, R3, R6, R2 ;  /* 0x0000000603007224 */ /* 0x008fce00078e0202 */
[----:B------:R-:W2:Y:S01]  /*09d0*/  LDC R16, c[0x0][0x600] ;  /* 0x00018000ff107b82 */ /* 0x000ea20000000800 */
[-CC-:B----4-:R-:W-:Y:S02]  /*09e0*/  SHF.R.U64 R22, R14, R10.reuse, R5.reuse ;  /* 0x0000000a0e167219 */ /* 0x190fe40000001205 */
[----:B------:R-:W-:Y:S01]  /*09f0*/  SHF.R.U32.HI R3, RZ, R10, R5 ;  /* 0x0000000aff037219 */ /* 0x000fe20000011605 */
[----:B------:R-:W-:Y:S01]  /*0a00*/  IMAD.MOV.U32 R5, RZ, RZ, 0x1 ;  /* 0x00000001ff057424 */ /* 0x000fe200078e00ff */
[----:B------:R3:W4:Y:S03]  /*0a10*/  F2I.U32.TRUNC.NTZ R10, R4 ;  /* 0x00000004000a7305 */ /* 0x000726000020f000 */
[----:B------:R-:W1:Y:S01]  /*0a20*/  LDC R15, c[0x0][0x648] ;  /* 0x00019200ff0f7b82 */ /* 0x000e620000000800 */
[-C--:B0-----:R-:W-:Y:S02]  /*0a30*/  SHF.L.U32 R2, R7, R18.reuse, RZ ;  /* 0x0000001207027219 */ /* 0x081fe400000006ff */
[----:B------:R-:W-:-:S02]  /*0a40*/  SHF.R.U64 R24, R22, R18, R3 ;  /* 0x0000001216187219 */ /* 0x000fc40000001203 */
[----:B------:R-:W-:Y:S02]  /*0a50*/  LOP3.LUT R9, RZ, R2, RZ, 0x33, !PT ;  /* 0x00000002ff097212 */ /* 0x000fe400078e33ff */
[-C--:B------:R-:W-:Y:S01]  /*0a60*/  SHF.R.U32.HI R3, RZ, R18.reuse, R3 ;  /* 0x00000012ff037219 */ /* 0x080fe20000011603 */
[----:B------:R-:W0:Y:S01]  /*0a70*/  LDC R17, c[0x0][0x638] ;  /* 0x00018e00ff117b82 */ /* 0x000e220000000800 */
[----:B------:R-:W-:Y:S01]  /*0a80*/  SHF.L.U32 R8, R5, R18, RZ ;  /* 0x0000001205087219 */ /* 0x000fe200000006ff */
[----:B------:R-:W-:-:S06]  /*0a90*/  IMAD.MOV.U32 R2, RZ, RZ, R24 ;  /* 0x000000ffff027224 */ /* 0x000fcc00078e0018 */
[----:B------:R-:W0:Y:S01]  /*0aa0*/  LDC R19, c[0x0][0x610] ;  /* 0x00018400ff137b82 */ /* 0x000e220000000800 */
[----:B---34-:R-:W-:Y:S05]  /*0ab0*/  @!P0 BRA `(.L_x_6) ;  /* 0x0000000000288947 */ /* 0x018fea0003800000 */
[----:B------:R-:W3:Y:S02]  /*0ac0*/  LDC R7, c[0x0][0x64c] ;  /* 0x00019300ff077b82 */ /* 0x000ee40000000800 */
[----:B---3--:R-:W-:-:S05]  /*0ad0*/  IADD3 R7, P0, R24, R7, RZ ;  /* 0x0000000718077210 */ /* 0x008fca0007f1e0ff */
[----:B------:R-:W-:-:S04]  /*0ae0*/  IMAD.X R13, RZ, RZ, R3, P0 ;  /* 0x000000ffff0d7224 */ /* 0x000fc800000e0603 */
[----:B------:R-:W-:-:S04]  /*0af0*/  IMAD.WIDE.U32 R2, R13, R20, RZ ;  /* 0x000000140d027225 */ /* 0x000fc800078e00ff */
[----:B------:R-:W-:-:S04]  /*0b00*/  IMAD.WIDE.U32 R4, P0, R7, R21, R2 ;  /* 0x0000001507047225 */ /* 0x000fc80007800002 */
[----:B------:R-:W-:-:S04]  /*0b10*/  IMAD.WIDE.U32 R2, R7, R20, RZ ;  /* 0x0000001407027225 */ /* 0x000fc800078e00ff */
[----:B------:R-:W-:Y:S01]  /*0b20*/  IMAD.X R7, RZ, RZ, RZ, P0 ;  /* 0x000000ffff077224 */ /* 0x000fe200000e06ff */
[----:B------:R-:W-:Y:S01]  /*0b30*/  IADD3 RZ, P0, R3, R4, RZ ;  /* 0x0000000403ff7210 */ /* 0x000fe20007f1e0ff */
[----:B------:R-:W-:-:S04]  /*0b40*/  IMAD.MOV.U32 R6, RZ, RZ, R5 ;  /* 0x000000ffff067224 */ /* 0x000fc800078e0005 */
[----:B------:R-:W-:-:S08]  /*0b50*/  IMAD.WIDE.U32.X R2, R13, R21, R6, P0 ;  /* 0x000000150d027225 */ /* 0x000fd000000e0406 */
.L_x_6:
[----:B-1----:R-:W-:Y:S01]  /*0b60*/  SHF.R.U64 R2, R2, R15, R3 ;  /* 0x0000000f02027219 */ /* 0x002fe20000001203 */
[----:B--2---:R-:W-:Y:S01]  /*0b70*/  VIADD R3, R16, 0xffffffff ;  /* 0xffffffff10037836 */ /* 0x004fe20000000000 */
[----:B------:R-:W-:Y:S01]  /*0b80*/  LOP3.LUT R9, R22, R9, RZ, 0xc0, !PT ;  /* 0x0000000916097212 */ /* 0x000fe200078ec0ff */
[----:B------:R-:W-:Y:S02]  /*0b90*/  IMAD.MOV R10, RZ, RZ, -R10 ;  /* 0x000000ffff0a7224 */ /* 0x000fe400078e0a0a */
[----:B------:R-:W-:Y:S01]  /*0ba0*/  IMAD.MOV R4, RZ, RZ, -R2 ;  /* 0x000000ffff047224 */ /* 0x000fe200078e0a02 */
[----:B------:R-:W-:Y:S01]  /*0bb0*/  LOP3.LUT R14, R14, R3, RZ, 0xc0, !PT ;  /* 0x000000030e0e7212 */ /* 0x000fe200078ec0ff */
[----:B------:R-:W-:Y:S02]  /*0bc0*/  @P4 IMAD R0, R12, R10, R11 ;  /* 0x0000000a0c004224 */ /* 0x000fe400078e020b */
[----:B------:R-:W-:Y:S02]  /*0bd0*/  IMAD R9, R8, R2, R9 ;  /* 0x0000000208097224 */ /* 0x000fe400078e0209 */
[----:B0-----:R-:W-:-:S02]  /*0be0*/  IMAD R3, R4, R17, R24 ;  /* 0x0000001104037224 */ /* 0x001fc400078e0218 */
[----:B------:R-:W-:Y:S02]  /*0bf0*/  IMAD R2, R9, R19, R0 ;  /* 0x0000001309027224 */ /* 0x000fe400078e0200 */
[----:B------:R-:W-:Y:S02]  /*0c00*/  IMAD R3, R3, R16, R14 ;  /* 0x0000001003037224 */ /* 0x000fe400078e020e */
[----:B------:R-:W-:-:S03]  /*0c10*/  IMAD.MOV.U32 R0, RZ, RZ, 0x1 ;  /* 0x00000001ff007424 */ /* 0x000fc600078e00ff */
[----:B------:R-:W-:Y:S02]  /*0c20*/  SEL R4, R3, R2, !P4 ;  /* 0x0000000203047207 */ /* 0x000fe40006000000 */
[----:B------:R-:W-:-:S03]  /*0c30*/  SEL R2, R2, R3, !P4 ;  /* 0x0000000302027207 */ /* 0x000fc60006000000 */
[----:B------:R0:W-:Y:S04]  /*0c40*/  STL [R1+0x45c], R4 ;  /* 0x00045c0401007387 */ /* 0x0001e80000100800 */
[----:B------:R0:W-:Y:S02]  /*0c50*/  STL [R1+0x460], R2 ;  /* 0x0004600201007387 */ /* 0x0001e40000100800 */
.L_x_4:
[----:B------:R-:W-:-:S08]  /*0c60*/  NOP ;  /* 0x0000000000007918 */ /* 0x000fd00000000000 */
[----:B------:R-:W1:Y:S02]  /*0c70*/  USETMAXREG.TRY_ALLOC.CTAPOOL UP0, 0xf0 ;  /* 0x000000f0000079c8 */ /* 0x000e640008000600 */
[----:B-1----:R-:W-:-:S13]  /*0c80*/  PLOP3.LUT P0, PT, PT, PT, UP0, 0x80, 0x0 ;  /* 0x000000000000781c */ /* 0x002fda0003f0f008 */
[----:B------:R-:W-:Y:S05]  /*0c90*/  @!P0 BRA `(.L_x_4) ;  /* 0xfffffffc00f08947 */ /* 0x000fea000383ffff */
[----:B------:R-:W-:Y:S01]  /*0ca0*/  ULDC.64 UR4, c[0x0][0x598] ;  /* 0x0001660000047ab9 */ /* 0x000fe20000000a00 */
[----:B------:R-:W-:Y:S01]  /*0cb0*/  ULDC.64 UR20, c[0x0][0x208] ;  /* 0x0000820000147ab9 */ /* 0x000fe20000000a00 */
[----:B------:R-:W-:-:S04]  /*0cc0*/  ISETP.NE.U32.AND P0, PT, RZ, UR4, PT ;  /* 0x00000004ff007c0c */ /* 0x000fc8000bf05070 */
[----:B------:R-:W-:-:S13]  /*0cd0*/  ISETP.NE.AND.EX P0, PT, RZ, UR5, PT, P0 ;  /* 0x00000005ff007c0c */ /* 0x000fda000bf05300 */
[----:B------:R-:W-:Y:S05]  /*0ce0*/  @!P0 BRA `(.L_x_7) ;  /* 0x0000000000208947 */ /* 0x000fea0003800000 */
[----:B0-----:R-:W0:Y:S02]  /*0cf0*/  LDC.64 R2, c[0x0][0x598] ;  /* 0x00016600ff027b82 */ /* 0x001e240000000a00 */
[----:B0-----:R-:W2:Y:S02]  /*0d00*/  LDG.E.64 R2, desc[UR20][R2.64] ;  /* 0x0000001402027981 */ /* 0x001ea4000c1e1b00 */
[----:B--2---:R-:W-:-:S04]  /*0d10*/  ISETP.NE.U32.AND P0, PT, R2, RZ, PT ;  /* 0x000000ff0200720c */ /* 0x004fc80003f05070 */
[----:B------:R-:W-:-:S13]  /*0d20*/  ISETP.NE.AND.EX P0, PT, R3, RZ, PT, P0 ;  /* 0x000000ff0300720c */ /* 0x000fda0003f05300 */
[----:B------:R-:W-:Y:S05]  /*0d30*/  @!P0 BRA `(.L_x_7) ;  /* 0x00000000000c8947 */ /* 0x000fea0003800000 */
[----:B------:R-:W2:Y:S02]  /*0d40*/  LD.E R2, desc[UR20][R2.64] ;  /* 0x0000001402027980 */ /* 0x000ea4000c101900 */
[----:B--2---:R-:W-:Y:S01]  /*0d50*/  R2UR UR22, R2 ;  /* 0x00000000021672ca */ /* 0x004fe200000e0000 */
[----:B------:R-:W-:-:S14]  /*0d60*/  BRA `(.L_x_8) ;  /* 0x0000000000247947 */ /* 0x000fdc0003800000 */
.L_x_7:
[----:B------:R-:W-:Y:S02]  /*0d70*/  ULDC.64 UR4, c[0x0][0x588] ;  /* 0x0001620000047ab9 */ /* 0x000fe40000000a00 */
[----:B------:R-:W-:-:S04]  /*0d80*/  ISETP.NE.U32.AND P0, PT, RZ, UR4, PT ;  /* 0x00000004ff007c0c */ /* 0x000fc8000bf05070 */
[----:B------:R-:W-:-:S13]  /*0d90*/  ISETP.NE.AND.EX P0, PT, RZ, UR5, PT, P0 ;  /* 0x00000005ff007c0c */ /* 0x000fda000bf05300 */
[----:B------:R-:W-:Y:S05]  /*0da0*/  @!P0 BRA `(.L_x_9) ;  /* 0x0000000000108947 */ /* 0x000fea0003800000 */
[----:B0-----:R-:W0:Y:S02]  /*0db0*/  LDC.64 R2, c[0x0][0x588] ;  /* 0x00016200ff027b82 */ /* 0x001e240000000a00 */
[----:B0-----:R-:W2:Y:S02]  /*0dc0*/  LDG.E R2, desc[UR20][R2.64] ;  /* 0x0000001402027981 */ /* 0x001ea4000c1e1900 */
[----:B--2---:R-:W-:Y:S01]  /*0dd0*/  R2UR UR22, R2 ;  /* 0x00000000021672ca */ /* 0x004fe200000e0000 */
[----:B------:R-:W-:-:S14]  /*0de0*/  BRA `(.L_x_8) ;  /* 0x0000000000047947 */ /* 0x000fdc0003800000 */
.L_x_9:
[----:B------:R-:W-:-:S05]  /*0df0*/  ULDC UR22, c[0x0][0x580] ;  /* 0x0001600000167ab9 */ /* 0x000fca0000000800 */
.L_x_8:
[----:B------:R-:W-:Y:S02]  /*0e00*/  ULDC.64 UR4, c[0x0][0x5a0] ;  /* 0x0001680000047ab9 */ /* 0x000fe40000000a00 */
        /* <DEDUP_REMOVED lines=11> */
.L_x_10:
        /* <DEDUP_REMOVED lines=8> */
.L_x_12:
[----:B------:R-:W-:-:S05]  /*0f40*/  ULDC UR23, c[0x0][0x584] ;  /* 0x0001610000177ab9 */ /* 0x000fca0000000800 */
.L_x_11:
[----:B------:R-:W-:-:S13]  /*0f50*/  LOP3.LUT P0, RZ, R0, 0xff, RZ, 0xc0, !PT ;  /* 0x000000ff00ff7812 */ /* 0x000fda000780c0ff */
[----:B------:R-:W-:Y:S05]  /*0f60*/  @!P0 EXIT ;  /* 0x000000000000894d */ /* 0x000fea0003800000 */
[----:B------:R-:W-:Y:S01]  /*0f70*/  ULDC UR4, c[0x0][0x28c] ;  /* 0x0000a30000047ab9 */ /* 0x000fe20000000800 */
[----:B------:R-:W-:Y:S02]  /*0f80*/  ULOP3.LUT UR24, UR13, 0x1, URZ, 0xfc, !UPT ;  /* 0x000000010d187892 */ /* 0x000fe4000f8efc3f */
[----:B------:R-:W-:-:S04]  /*0f90*/  UIADD3 UR4, UR4, 0x3f, URZ ;  /* 0x0000003f04047890 */ /* 0x000fc8000fffe03f */
[----:B------:R-:W-:-:S04]  /*0fa0*/  USHF.R.S32.HI UR5, URZ, 0x1f, UR4 ;  /* 0x0000001f3f057899 */ /* 0x000fc80008011404 */
[----:B------:R-:W-:-:S03]  /*0fb0*/  ULEA.HI UR5, UR5, UR4, URZ, 0x6 ;  /* 0x0000000405057291 */ /* 0x000fc6000f8f303f */
[----:B------:R-:W-:Y:S01]  /*0fc0*/  UMOV UR4, URZ ;  /* 0x0000003f00047c82 */ /* 0x000fe20008000000 */
[----:B------:R-:W-:-:S03]  /*0fd0*/  USHF.R.S32.HI UR9, URZ, 0x6, UR5 ;  /* 0x000000063f097899 */ /* 0x000fc60008011405 */
[----:B------:R-:W-:-:S09]  /*0fe0*/  UMOV UR5, URZ ;  /* 0x0000003f00057c82 */ /* 0x000fd20008000000 */
.L_x_549:
[----:B------:R-:W-:Y:S01]  /*0ff0*/  STL [R1+0x450], RZ ;  /* 0x000450ff01007387 */ /* 0x000fe20000100800 */
[----:B-1----:R-:W1:Y:S01]  /*1000*/  S2UR UR16, SR_CgaCtaId ;  /* 0x00000000001079c3 */ /* 0x002e620000008800 */
[----:B------:R-:W-:Y:S01]  /*1010*/  UMOV UR15, 0x400 ;  /* 0x00000400000f7882 */ /* 0x000fe20000000000 */
[----:B------:R-:W-:Y:S01]  /*1020*/  UMOV UR6, URZ ;  /* 0x0000003f00067c82 */ /* 0x000fe20008000000 */
[----:B------:R-:W-:Y:S01]  /*1030*/  STL [R1+0x44c], RZ ;  /* 0x00044cff01007387 */ /* 0x000fe20000100800 */
[----:B------:R-:W-:Y:S01]  /*1040*/  UMOV UR7, URZ ;  /* 0x0000003f00077c82 */ /* 0x000fe20008000000 */
[----:B------:R-:W-:Y:S01]  /*1050*/  UMOV UR8, URZ ;  /* 0x0000003f00087c82 */ /* 0x000fe20008000000 */
[----:B------:R-:W-:Y:S01]  /*1060*/  CS2R R236, SRZ ;  /* 0x0000000000ec7805 */ /* 0x000fe2000001ff00 */
[----:B------:R-:W-:Y:S01]  /*1070*/  STL [R1+0x448], RZ ;  /* 0x000448ff01007387 */ /* 0x000fe20000100800 */
[----:B0-2---:R-:W0:Y:S01]  /*1080*/  LDC R2, c[0x0][0x28c] ;  /* 0x0000a300ff027b82 */ /* 0x005e220000000800 */
[----:B------:R-:W-:-:S02]  /*1090*/  CS2R R234, SRZ ;  /* 0x0000000000ea7805 */ /* 0x000fc4000001ff00 */
[----:B------:R-:W-:Y:S01]  /*10a0*/  CS2R R232, SRZ ;  /* 0x0000000000e87805 */ /* 0x000fe2000001ff00 */
[----:B------:R-:W-:Y:S01]  /*10b0*/  STL [R1+0x444], RZ ;  /* 0x000444ff01007387 */ /* 0x000fe20000100800 */
[----:B------:R-:W-:Y:S02]  /*10c0*/  CS2R R230, SRZ ;  /* 0x0000000000e67805 */ /* 0x000fe4000001ff00 */
[----:B------:R-:W-:Y:S02]  /*10d0*/  CS2R R228, SRZ ;  /* 0x0000000000e47805 */ /* 0x000fe4000001ff00 */
[----:B------:R-:W-:Y:S01]  /*10e0*/  CS2R R226, SRZ ;  /* 0x0000000000e27805 */ /* 0x000fe2000001ff00 */
[----:B------:R-:W-:Y:S01]  /*10f0*/  STL [R1+0x440], RZ ;  /* 0x000440ff01007387 */ /* 0x000fe20000100800 */
[----:B------:R-:W-:Y:S02]  /*1100*/  CS2R R224, SRZ ;  /* 0x0000000000e07805 */ /* 0x000fe4000001ff00 */
        /* <DEDUP_REMOVED lines=15> */
[----:B0-----:R-:W-:Y:S02]  /*1200*/  ISETP.GE.AND P0, PT, R2, 0x1, PT ;  /* 0x000000010200780c */ /* 0x001fe40003f06270 */
        /* <DEDUP_REMOVED lines=47> */
[----:B------:R-:W-:Y:S01]  /*1500*/  IMAD.MOV.U32 R3, RZ, RZ, RZ ;  /* 0x000000ffff037224 */ /* 0x000fe200078e00ff */
[----:B------:R-:W-:Y:S02]  /*1510*/  CS2R R24, SRZ ;  /* 0x0000000000187805 */ /* 0x000fe4000001ff00 */
[----:B------:R-:W-:Y:S01]  /*1520*/  CS2R R26, SRZ ;  /* 0x00000000001a7805 */ /* 0x000fe2000001ff00 */
[----:B------:R-:W-:Y:S01]  /*1530*/  STL [R1+0x3fc], RZ ;  /* 0x0003fcff01007387 */ /* 0x000fe20000100800 */
[----:B------:R-:W-:-:S02]  /*1540*/  CS2R R28, SRZ ;  /* 0x00000000001c7805 */ /* 0x000fc4000001ff00 */
[----:B------:R-:W-:Y:S02]  /*1550*/  CS2R R30, SRZ ;  /* 0x00000000001e7805 */ /* 0x000fe4000001ff00 */
[----:B------:R-:W-:Y:S01]  /*1560*/  CS2R R32, SRZ ;  /* 0x0000000000207805 */ /* 0x000fe2000001ff00 */
[----:B------:R-:W-:Y:S01]  /*1570*/  STL [R1+0x3f8], RZ ;  /* 0x0003f8ff01007387 */ /* 0x000fe20000100800 */
[----:B------:R-:W-:Y:S02]  /*1580*/  CS2R R34, SRZ ;  /* 0x0000000000227805 */ /* 0x000fe4000001ff00 */
        /* <DEDUP_REMOVED lines=76> */
[----:B------:R-:W-:Y:S01]  /*1a50*/  CS2R R150, SRZ ;  /* 0x0000000000967805 */ /* 0x000fe2000001ff00 */
[----:B------:R-:W-:Y:S04]  /*1a60*/  STL [R1+0x3a8], RZ ;  /* 0x0003a8ff01007387 */ /* 0x000fe80000100800 */
        /* <DEDUP_REMOVED lines=106> */
[----:B------:R-:W-:Y:S04]  /*2110*/  STL [R1], RZ ;  /* 0x000000ff01007387 */ /* 0x000fe80000100800 */
        /* <DEDUP_REMOVED lines=39> */
[----:B------:R-:W-:Y:S01]  /*2390*/  STL [R1+0xa0], RZ ;  /* 0x0000a0ff01007387 */ /* 0x000fe20000100800 */
[----:B------:R-:W0:Y:S03]  /*23a0*/  S2R R0, SR_TID.X ;  /* 0x0000000000007919 */ /* 0x000e260000002100 */
        /* <DEDUP_REMOVED lines=8> */
[----:B0-----:R-:W-:-:S03]  /*2430*/  LOP3.LUT R0, R0, 0x80, RZ, 0xc0, !PT ;  /* 0x0000008000007812 */ /* 0x001fc600078ec0ff */
[----:B------:R-:W-:Y:S01]  /*2440*/  STL [R1+0xc4], RZ ;  /* 0x0000c4ff01007387 */ /* 0x000fe20000100800 */
[----:B------:R-:W-:-:S03]  /*2450*/  SHF.R.U32.HI R0, RZ, 0x7, R0 ;  /* 0x00000007ff007819 */ /* 0x000fc60000011600 */
        /* <DEDUP_REMOVED lines=33> */
[----:B------:R-:W0:Y:S04]  /*2670*/  SHFL.IDX PT, R0, R0, RZ, 0x1f ;  /* 0x00001fff00007589 */ /* 0x000e2800000e0000 */
[----:B------:R2:W-:Y:S04]  /*2680*/  STL [R1+0x14c], RZ ;  /* 0x00014cff01007387 */ /* 0x0005e80000100800 */
[----:B------:R2:W-:Y:S04]  /*2690*/  STL [R1+0x150], RZ ;  /* 0x000150ff01007387 */ /* 0x0005e80000100800 */
[----:B------:R2:W-:Y:S04]  /*26a0*/  STL [R1+0x154], RZ ;  /* 0x000154ff01007387 */ /* 0x0005e80000100800 */
[----:B------:R2:W-:Y:S04]  /*26b0*/  STL [R1+0x158], RZ ;  /* 0x000158ff01007387 */ /* 0x0005e80000100800 */
[----:B------:R2:W-:Y:S04]  /*26c0*/  STL [R1+0x15c], RZ ;  /* 0x00015cff01007387 */ /* 0x0005e80000100800 */
[----:B------:R2:W-:Y:S01]  /*26d0*/  STL [R1+0x160], RZ ;  /* 0x000160ff01007387 */ /* 0x0005e20000100800 */
[----:B0-----:R-:W-:Y:S01]  /*26e0*/  R2UR UR12, R0 ;  /* 0x00000000000c72ca */ /* 0x001fe200000e0000 */
[----:B------:R-:W-:-:S02]  /*26f0*/  IMAD.U32 R0, RZ, RZ, UR4 ;  /* 0x00000004ff007e24 */ /* 0x000fc4000f8e00ff */
[----:B------:R2:W-:Y:S04]  /*2700*/  STL [R1+0x164], RZ ;  /* 0x000164ff01007387 */ /* 0x0005e80000100800 */
[----:B------:R2:W-:Y:S04]  /*2710*/  STL [R1+0x168], RZ ;  /* 0x000168ff01007387 */ /* 0x0005e80000100800 */
[----:B------:R2:W-:Y:S02]  /*2720*/  STL [R1+0x16c], RZ ;  /* 0x00016cff01007387 */ /* 0x0005e40000100800 */
[----:B------:R-:W-:-:S02]  /*2730*/  ULEA.HI UR11, UR12, UR12, URZ, 0x1 ;  /* 0x0000000c0c0b7291 */ /* 0x000fc4000f8f083f */
[----:B------:R2:W-:Y:S02]  /*2740*/  STL [R1+0x170], RZ ;  /* 0x000170ff01007387 */ /* 0x0005e40000100800 */
[----:B------:R-:W-:Y:S02]  /*2750*/  ULOP3.LUT UR14, UR11, 0xffffe, URZ, 0xc0, !UPT ;  /* 0x000ffffe0b0e7892 */ /* 0x000fe4000f8ec03f */
[----:B------:R2:W-:Y:S01]  /*2760*/  STL [R1+0x174], RZ ;  /* 0x000174ff01007387 */ /* 0x0005e20000100800 */
[----:B-1----:R-:W-:Y:S02]  /*2770*/  ULEA UR11, UR16, UR15, 0x18 ;  /* 0x0000000f100b7291 */ /* 0x002fe4000f8ec03f */
[----:B------:R-:W-:Y:S01]  /*2780*/  UIADD3 UR14, UR12, -UR14, URZ ;  /* 0x8000000e0c0e7290 */ /* 0x000fe2000fffe03f */
[----:B------:R2:W-:Y:S03]  /*2790*/  STL [R1+0x178], RZ ;  /* 0x000178ff01007387 */ /* 0x0005e60000100800 */
[----:B------:R-:W-:Y:S01]  /*27a0*/  ULEA UR14, UR14, UR11, 0xc ;  /* 0x0000000b0e0e7291 */ /* 0x000fe2000f8e603f */
[----:B------:R2:W-:Y:S03]  /*27b0*/  STL [R1+0x17c], RZ ;  /* 0x00017cff01007387 */ /* 0x0005e60000100800 */
[----:B------:R-:W-:Y:S01]  /*27c0*/  UIADD3 UR14, UR14, 0x100, URZ ;  /* 0x000001000e0e7890 */ /* 0x000fe2000fffe03f */
[----:B------:R2:W-:Y:S03]  /*27d0*/  STL [R1+0x180], RZ ;  /* 0x000180ff01007387 */ /* 0x0005e60000100800 */
[----:B------:R-:W-:Y:S01]  /*27e0*/  USHF.R.U32.HI UR12, URZ, 0x4, UR14 ;  /* 0x000000043f0c7899 */ /* 0x000fe2000801160e */
[----:B------:R2:W-:Y:S02]  /*27f0*/  STL [R1+0x184], RZ ;  /* 0x000184ff01007387 */ /* 0x0005e40000100800 */
[----:B------:R-:W-:Y:S01]  /*2800*/  UMOV UR14, UR5 ;  /* 0x00000005000e7c82 */ /* 0x000fe20008000000 */
[----:B------:R-:W-:Y:S01]  /*2810*/  ULOP3.LUT UR12, UR12, 0x3fff, URZ, 0xc0, !UPT ;  /* 0x00003fff0c0c7892 */ /* 0x000fe2000f8ec03f */
[----:B------:R2:W-:Y:S04]  /*2820*/  STL [R1+0x188], RZ ;  /* 0x000188ff01007387 */ /* 0x0005e80000100800 */
        /* <DEDUP_REMOVED lines=28> */
[----:B------:R2:W-:Y:S01]  /*29f0*/  STL [R1+0x1fc], RZ ;  /* 0x0001fcff01007387 */ /* 0x0005e20000100800 */
[----:B------:R-:W-:Y:S05]  /*2a00*/  @!P0 BRA `(.L_x_13) ;  /* 0x0000004000c08947 */ /* 0x000fea0003800000 */
[----:B------:R-:W-:-:S06]  /*2a10*/  UISETP.NE.AND UP0, UPT, UR24, 0x3, UPT ;  /* 0x000000031800788c */ /* 0x000fcc000bf05270 */
[----:B------:R-:W-:-:S13]  /*2a20*/  PLOP3.LUT P1, PT, PT, PT, UP0, 0x80, 0x0 ;  /* 0x000000000000781c */ /* 0x000fda0003f2f008 */
[----:B------:R-:W-:Y:S05]  /*2a30*/  @!P1 BRA `(.L_x_14) ;  /* 0x0000000000049947 */ /* 0x000fea0003800000 */
[----:B------:R-:W-:Y:S01]  /*2a40*/  BPT.TRAP 0x1 ;  /* 0x000000040000795c */ /* 0x000fe20000300000 */
.L_x_14:
[----:B------:R-:W-:Y:S01]  /*2a50*/  ULEA UR6, UR5, UR11, 0x3 ;  /* 0x0000000b05067291 */ /* 0x000fe2000f8e183f */
[----:B------:R-:W-:-:S05]  /*2a60*/  IMAD.U32 R0, RZ, RZ, UR4 ;  /* 0x00000004ff007e24 */ /* 0x000fca000f8e00ff */
[----:B------:R-:W-:-:S04]  /*2a70*/  SHF.L.U32 R0, R0, 0x1f, RZ ;  /* 0x0000001f00007819 */ /* 0x000fc800000006ff */
[----:B------:R0:W1:Y:S01]  /*2a80*/  SYNCS.PHASECHK.TRANS64.TRYWAIT P0, [UR6], R0 ;  /* 0x00000000ff0075a7 */ /* 0x0000620008000146 */
[----:B------:R-:W-:Y:S05]  /*2a90*/  @!P1 BRA `(.L_x_15) ;  /* 0x0000000000049947 */ /* 0x000fea0003800000 */
[----:B------:R-:W-:Y:S01]  /*2aa0*/  BPT.TRAP 0x1 ;  /* 0x000000040000795c */ /* 0x000fe20000300000 */
.L_x_15:
[----:B-1----:R-:W-:Y:S05]  /*2ab0*/  @P0 BRA `(.L_x_16) ;  /* 0x0000000000080947 */ /* 0x002fea0003800000 */
[----:B------:R-:W1:Y:S02]  /*2ac0*/  SYNCS.PHASECHK.TRANS64.TRYWAIT P0, [UR6], R0 ;  /* 0x00000000ff0075a7 */ /* 0x000e640008000146 */
[----:B-1----:R-:W-:Y:S05]  /*2ad0*/  @!P0 BRA `(.L_x_17) ;  /* 0x0000022400108947 */ /* 0x002fea0003800000 */
.L_x_16:
[----:B------:R-:W-:Y:S01]  /*2ae0*/  UIADD3 UR6, UR11, 0x8100, URZ ;  /* 0x000081000b067890 */ /* 0x000fe2000fffe03f */
[----:B------:R-:W-:Y:S01]  /*2af0*/  WARPGROUP.ARRIVE ;  /* 0x00000000000079c5 */ /* 0x000fe20000000000 */
[----:B------:R-:W-:Y:S02]  /*2b00*/  ULOP3.LUT UR7, UR12, 0x10000, URZ, 0xfc, !UPT ;  /* 0x000100000c077892 */ /* 0x000fe4000f8efc3f */
[----:B------:R-:W-:Y:S02]  /*2b10*/  USHF.R.U32.HI UR6, URZ, 0x4, UR6 ;  /* 0x000000043f067899 */ /* 0x000fe40008011606 */
[----:B------:R-:W-:Y:S02]  /*2b20*/  ULEA UR7, UR5, UR7, 0xa ;  /* 0x0000000705077291 */ /* 0x000fe4000f8e503f */
[----:B------:R-:W-:Y:S01]  /*2b30*/  ULOP3.LUT UR6, UR6, 0x3fff, URZ, 0xc0, !UPT ;  /* 0x00003fff06067892 */ /* 0x000fe2000f8ec03f */
[----:B------:R-:W-:Y:S01]  /*2b40*/  UMOV UR17, 0x80000020 ;  /* 0x8000002000117882 */ /* 0x000fe20000000000 */
[----:B------:R-:W-:-:S02]  /*2b50*/  UMOV UR19, 0x80000020 ;  /* 0x8000002000137882 */ /* 0x000fc40000000000 */
[----:B------:R-:W-:Y:S01]  /*2b60*/  ULOP3.LUT UR6, UR6, 0x10000, URZ, 0xfc, !UPT ;  /* 0x0001000006067892 */ /* 0x000fe2000f8efc3f */
[----:B------:R-:W-:-:S03]  /*2b70*/  UMOV UR16, UR7 ;  /* 0x0000000700107c82 */ /* 0x000fc60008000000 */
[----:B------:R-:W-:-:S03]  /*2b80*/  ULEA UR8, UR5, UR6, 0xa ;  /* 0x0000000605087291 */ /* 0x000fc6000f8e503f */
[----:B------:R-:W-:-:S04]  /*2b90*/  UMOV UR6, 0x2 ;  /* 0x0000000200067882 */ /* 0x000fc80000000000 */
[----:B------:R-:W-:Y:S02]  /*2ba0*/  UMOV UR18, UR8 ;  /* 0x0000000800127c82 */ /* 0x000fe40008000000 */
[----:B------:R-:W-:Y:S01]  /*2bb0*/  QGMMA.64x256x32.F32.E4M3.E4M3 R24, gdesc[UR16], RZ, !UPT, gsb0 ;  /* 0x03e00000101879f3 */ /* 0x000fe2000c0008ff */
[----:B------:R-:W-:Y:S01]  /*2bc0*/  UIADD3 UR16, UR7, 0x200, URZ ;  /* 0x0000020007107890 */ /* 0x000fe2000fffe03f */
[----:B------:R-:W-:Y:S01]  /*2bd0*/  UMOV UR17, 0x80000020 ;  /* 0x8000002000117882 */ /* 0x000fe20000000000 */
[----:B------:R-:W-:Y:S02]  /*2be0*/  WARPGROUP.DEPBAR.LE gsb0, 0x0 ;  /* 0x00008000000079c5 */ /* 0x000fe40000010000 */
[----:B------:R-:W-:Y:S04]  /*2bf0*/  STL.64 [R1], R24 ;  /* 0x0000001801007387 */ /* 0x000fe80000100a00 */
[----:B------:R-:W-:Y:S04]  /*2c00*/  STL.64 [R1+0x8], R26 ;  /* 0x0000081a01007387 */ /* 0x000fe80000100a00 */
        /* <DEDUP_REMOVED lines=61> */
[----:B------:R3:W-:Y:S02]  /*2fe0*/  STL.64 [R1+0x1f8], R150 ;  /* 0x0001f89601007387 */ /* 0x0007e40000100a00 */
[----:B---3--:R-:W-:-:S06]  /*2ff0*/  WARPGROUP.ARRIVE ;  /* 0x00000000000079c5 */ /* 0x008fcc0000000000 */
[----:B------:R-:W-:Y:S03]  /*3000*/  QGMMA.64x256x32.F32.E4M3.E4M3 R24, gdesc[UR16], RZ, !UPT, gsb0 ;  /* 0x03e00000101879f3 */ /* 0x000fe6000c0008ff */
[----:B------:R-:W-:Y:S02]  /*3010*/  WARPGROUP.DEPBAR.LE gsb0, 0x0 ;  /* 0x00008000000079c5 */ /* 0x000fe40000010000 */
        /* <DEDUP_REMOVED lines=21> */
[----:B------:R3:W-:Y:S04]  /*3170*/  STL.64 [R1+0x470], R108 ;  /* 0x0004706c01007387 */ /* 0x0007e80000100a00 */
        /* <DEDUP_REMOVED lines=70> */
[----:B---3--:R-:W3:Y:S04]  /*35e0*/  LDL.LU.64 R108, [R1] ;  /* 0x00000000016c7983 */ /* 0x008ee80000300a00 */
[----:B------:R-:W3:Y:S04]  /*35f0*/  LDL.LU.64 R110, [R1+0x8] ;  /* 0x00000800016e7983 */ /* 0x000ee80000300a00 */
        /* <DEDUP_REMOVED lines=61> */
[----:B------:R-:W3:Y:S01]  /*39d0*/  LDL.LU.64 R234, [R1+0x1f8] ;  /* 0x0001f80001ea7983 */ /* 0x000ee20000300a00 */
[----:B------:R-:W-:-:S02]  /*39e0*/  UIADD3 UR16, UR7, 0x2, URZ ;  /* 0x0000000207107890 */ /* 0x000fc4000fffe03f */
[----:B------:R-:W-:Y:S01]  /*39f0*/  UIADD3 UR18, UR8, 0x2, URZ ;  /* 0x0000000208127890 */ /* 0x000fe2000fffe03f */
[----:B------:R-:W-:Y:S01]  /*3a00*/  STL [R1+0x338], RZ ;  /* 0x000338ff01007387 */ /* 0x000fe20000100800 */
[----:B------:R-:W-:Y:S01]  /*3a10*/  UMOV UR17, 0x80000020 ;  /* 0x8000002000117882 */ /* 0x000fe20000000000 */
[----:B------:R-:W-:Y:S02]  /*3a20*/  UMOV UR19, 0x80000020 ;  /* 0x8000002000137882 */ /* 0x000fe40000000000 */
        /* <DEDUP_REMOVED lines=25> */
[----:B---3--:R-:W-:-:S06]  /*3bc0*/  WARPGROUP.ARRIVE ;  /* 0x00000000000079c5 */ /* 0x008fcc0000000000 */
[----:B------:R-:W-:Y:S03]  /*3bd0*/  QGMMA.64x256x32.F32.E4M3.E4M3 R108, gdesc[UR16], R108, gsb0 ;  /* 0x03e00000106c79f3 */ /* 0x000fe6000800086c */
[----:B------:R-:W-:Y:S02]  /*3be0*/  WARPGROUP.DEPBAR.LE gsb0, 0x0 ;  /* 0x00008000000079c5 */ /* 0x000fe40000010000 */
[----:B------:R-:W-:Y:S01]  /*3bf0*/  STL.64 [R1], R108 ;  /* 0x0000006c01007387 */ /* 0x000fe20000100a00 */
[----:B------:R-:W-:Y:S01]  /*3c00*/  UIADD3 UR16, UR7, 0x202, URZ ;  /* 0x0000020207107890 */ /* 0x000fe2000fffe03f */
[----:B------:R-:W-:Y:S02]  /*3c10*/  IMAD.MOV.U32 R2, RZ, RZ, R234 ;  /* 0x000000ffff027224 */ /* 0x000fe400078e00ea */
[----:B------:R-:W-:Y:S01]  /*3c20*/  STL.64 [R1+0x8], R110 ;  /* 0x0000086e01007387 */ /* 0x000fe20000100a00 */
[----:B------:R-:W-:Y:S01]  /*3c30*/  UMOV UR17, 0x80000020 ;  /* 0x8000002000117882 */ /* 0x000fe20000000000 */
[----:B------:R-:W-:Y:S01]  /*3c40*/  ULDC UR7, c[0x0][0x50c] ;  /* 0x0001430000077ab9 */ /* 0x000fe20000000800 */
[----:B01----:R-:W-:Y:S01]  /*3c50*/  IMAD.MOV.U32 R0, RZ, RZ, R235 ;  /* 0x000000ffff007224 */ /* 0x003fe200078e00eb */
        /* <DEDUP_REMOVED lines=62> */
[----:B0-----:R-:W3:Y:S04]  /*4040*/  LDL.LU.64 R150, [R1+0x518] ;  /* 0x0005180001967983 */ /* 0x001ee80000300a00 */
        /* <DEDUP_REMOVED lines=21> */
[----:B------:R-:W-:Y:S01]  /*41a0*/  UISETP.NE.AND UP0, UPT, UR7, 0x2, UPT ;  /* 0x000000020700788c */ /* 0x000fe2000bf05270 */
[----:B------:R-:W-:-:S02]  /*41b0*/  CS2R R236, SRZ ;  /* 0x0000000000ec7805 */ /* 0x000fc4000001ff00 */
[----:B-1----:R-:W-:Y:S01]  /*41c0*/  CS2R R234, SRZ ;  /* 0x0000000000ea7805 */ /* 0x002fe2000001ff00 */
[----:B------:R0:W-:Y:S01]  /*41d0*/  STL [R1+0x2d0], RZ ;  /* 0x0002d0ff01007387 */ /* 0x0001e20000100800 */
[----:B------:R-:W-:Y:S01]  /*41e0*/  USEL UR7, URZ, 0x1, UP0 ;  /* 0x000000013f077887 */ /* 0x000fe20008000000 */
[----:B------:R-:W-:Y:S02]  /*41f0*/  CS2R R232, SRZ ;  /* 0x0000000000e87805 */ /* 0x000fe4000001ff00 */
[----:B------:R-:W-:Y:S01]  /*4200*/  CS2R R230, SRZ ;  /* 0x0000000000e67805 */ /* 0x000fe2000001ff00 */
[----:B------:R0:W-:Y:S01]  /*4210*/  STL [R1+0x2cc], RZ ;  /* 0x0002ccff01007387 */ /* 0x0001e20000100800 */
[----:B------:R-:W-:Y:S02]  /*4220*/  CS2R R228, SRZ ;  /* 0x0000000000e47805 */ /* 0x000fe4000001ff00 */
[----:B------:R-:W-:Y:S02]  /*4230*/  CS2R R226, SRZ ;  /* 0x0000000000e27805 */ /* 0x000fe4000001ff00 */
[----:B------:R-:W-:Y:S01]  /*4240*/  ISETP.NE.AND P0, PT, RZ, UR7, PT ;  /* 0x00000007ff007c0c */ /* 0x000fe2000bf05270 */
[----:B------:R0:W-:Y:S01]  /*4250*/  STL [R1+0x2c8], RZ ;  /* 0x0002c8ff01007387 */ /* 0x0001e20000100800 */
[----:B------:R-:W-:-:S02]  /*4260*/  CS2R R224, SRZ ;  /* 0x0000000000e07805 */ /* 0x000fc4000001ff00 */
[----:B------:R-:W-:Y:S02]  /*4270*/  CS2R R222, SRZ ;  /* 0x0000000000de7805 */ /* 0x000fe4000001ff00 */
[----:B------:R-:W-:Y:S01]  /*4280*/  CS2R R220, SRZ ;  /* 0x0000000000dc7805 */ /* 0x000fe2000001ff00 */
[----:B------:R0:W-:Y:S01]  /*4290*/  STL [R1+0x2c4], RZ ;  /* 0x0002c4ff01007387 */ /* 0x0001e20000100800 */
[----:B------:R-:W-:Y:S02]  /*42a0*/  CS2R R218, SRZ ;  /* 0x0000000000da7805 */ /* 0x000fe4000001ff00 */
[----:B------:R-:W-:Y:S02]  /*42b0*/  CS2R R216, SRZ ;  /* 0x0000000000d87805 */ /* 0x000fe4000001ff00 */
[----:B------:R-:W-:Y:S01]  /*42c0*/  CS2R R214, SRZ ;  /* 0x0000000000d67805 */ /* 0x000fe2000001ff00 */
        /* <DEDUP_REMOVED lines=54> */
[----:B------:R-:W-:Y:S01]  /*4630*/  CS2R R4, SRZ ;  /* 0x0000000000047805 */ /* 0x000fe2000001ff00 */
[----:B------:R-:W-:Y:S01]  /*4640*/  IMAD.MOV.U32 R3, RZ, RZ, RZ ;  /* 0x000000ffff037224 */ /* 0x000fe200078e00ff */
        /* <DEDUP_REMOVED lines=35> */
[----:B---3--:R-:W-:-:S06]  /*4880*/  WARPGROUP.ARRIVE ;  /* 0x00000000000079c5 */ /* 0x008fcc0000000000 */
[----:B------:R-:W-:Y:S03]  /*4890*/  QGMMA.64x256x32.F32.E4M3.E4M3 R24, gdesc[UR16], R24, gsb0 ;  /* 0x03e00000101879f3 */ /* 0x000fe60008000818 */
[----:B------:R-:W-:Y:S02]  /*48a0*/  WARPGROUP.DEPBAR.LE gsb0, 0x0 ;  /* 0x00008000000079c5 */ /* 0x000fe40000010000 */
[----:B0-----:R-:W-:Y:S05]  /*48b0*/  @!P0 BRA `(.L_x_18) ;  /* 0x0000002000f88947 */ /* 0x001fea0003800000 */
[----:B------:R-:W3:Y:S04]  /*48c0*/  LDL R3, [R1] ;  /* 0x0000000001037983 */ /* 0x000ee80000100800 */
[----:B------:R-:W4:Y:S04]  /*48d0*/  LDL R4, [R1+0x4] ;  /* 0x0000040001047983 */ /* 0x000f280000100800 */
[----:B------:R-:W5:Y:S04]  /*48e0*/  LDL R5, [R1+0x8] ;  /* 0x0000080001057983 */ /* 0x000f680000100800 */
[----:B------:R-:W2:Y:S04]  /*48f0*/  LDL R6, [R1+0xc] ;  /* 0x00000c0001067983 */ /* 0x000ea80000100800 */
        /* <DEDUP_REMOVED lines=101> */
[----:B------:R0:W-:Y:S04]  /*4f50*/  STL [R1+0x4bc], R131 ;  /* 0x0004bc8301007387 */ /* 0x0001e80000100800 */
[----:B0-----:R-:W2:Y:S04]  /*4f60*/  LDL R131, [R1+0x1a4] ;  /* 0x0001a40001837983 */ /* 0x001ea80000100800 */
        /* <DEDUP_REMOVED lines=39> */
[----:B0-----:R-:W2:Y:S01]  /*51e0*/  LDL R151, [R1+0x1f4] ;  /* 0x0001f40001977983 */ /* 0x001ea20000100800 */
[----:B------:R-:W-:-:S01]  /*51f0*/  FADD R2, RZ, R2 ;  /* 0x00000002ff027221 */ /* 0x000fc20000000000 */
[----:B------:R-:W-:Y:S01]  /*5200*/  FADD R0, RZ, R0 ;  /* 0x00000000ff007221 */ /* 0x000fe20000000000 */
[----:B---3--:R-:W-:-:S01]  /*5210*/  FADD R3, RZ, R3 ;  /* 0x00000003ff037221 */ /* 0x008fc20000000000 */
[----:B----4-:R-:W-:Y:S01]  /*5220*/  FADD R4, RZ, R4 ;  /* 0x00000004ff047221 */ /* 0x010fe20000000000 */
[----:B-----5:R-:W-:-:S01]  /*5230*/  FADD R5, RZ, R5 ;  /* 0x00000005ff057221 */ /* 0x020fc20000000000 */
[----:B--2---:R-:W-:Y:S01]  /*5240*/  FADD R6, RZ, R6 ;  /* 0x00000006ff067221 */ /* 0x004fe20000000000 */
[----:B------:R-:W-:-:S01]  /*5250*/  FADD R7, RZ, R7 ;  /* 0x00000007ff077221 */ /* 0x000fc20000000000 */
[----:B------:R-:W-:Y:S01]  /*5260*/  FADD R8, RZ, R8 ;  /* 0x00000008ff087221 */ /* 0x000fe20000000000 */
        /* <DEDUP_REMOVED lines=13> */
[----:B------:R-:W2:Y:S01]  /*5340*/  LDL.LU R131, [R1+0x4bc] ;  /* 0x0004bc0001837983 */ /* 0x000ea20000300800 */
        /* <DEDUP_REMOVED lines=13> */
[----:B------:R-:W3:Y:S01]  /*5420*/  LDL.LU R132, [R1+0x4b8] ;  /* 0x0004b80001847983 */ /* 0x000ee20000300800 */
        /* <DEDUP_REMOVED lines=16> */
[----:B------:R0:W-:Y:S01]  /*5530*/  STL [R1+0x200], R133 ;  /* 0x0002008501007387 */ /* 0x0001e20000100800 */
        /* <DEDUP_REMOVED lines=9> */
[----:B0-----:R-:W4:Y:S01]  /*55d0*/  LDL.LU R133, [R1+0x4b4] ;  /* 0x0004b40001857983 */ /* 0x001f220000300800 */
[----:B------:R-:W-:-:S01]  /*55e0*/  FADD R184, RZ, R184 ;  /* 0x000000b8ffb87221 */ /* 0x000fc20000000000 */
[----:B------:R-:W-:Y:S01]  /*55f0*/  FADD R185, RZ, R185 ;  /* 0x000000b9ffb97221 */ /* 0x000fe20000000000 */
[----:B------:R-:W-:-:S01]  /*5600*/  FADD R186, RZ, R186 ;  /* 0x000000baffba7221 */ /* 0x000fc20000000000 */
        /* <DEDUP_REMOVED lines=10> */
[----:B0-----:R-:W5:Y:S01]  /*56b0*/  LDL.LU R134, [R1+0x4b0] ;  /* 0x0004b00001867983 */ /* 0x001f620000300800 */
        /* <DEDUP_REMOVED lines=52> */
[----:B0-----:R-:W5:Y:S04]  /*5a00*/  LDL.LU R138, [R1+0x4a0] ;  /* 0x0004a000018a7983 */ /* 0x001f680000300800 */
[----:B------:R0:W-:Y:S01]  /*5a10*/  STL [R1+0x218], R139 ;  /* 0x0002188b01007387 */ /* 0x0001e20000100800 */
[----:B------:R-:W-:-:S03]  /*5a20*/  FADD R140, RZ, R140 ;  /* 0x0000008cff8c7221 */ /* 0x000fc60000000000 */
        /* <DEDUP_REMOVED lines=34> */
[----:B------:R0:W-:Y:S04]  /*5c50*/  STL [R1+0x248], R151 ;  /* 0x0002489701007387 */ /* 0x0001e80000100800 */
[----:B0-----:R-:W5:Y:S04]  /*5c60*/  LDL.LU R151, [R1+0x46c] ;  /* 0x00046c0001977983 */ /* 0x001f680000300800 */
[----:B------:R0:W-:Y:S04]  /*5c70*/  STL [R1+0x24c], R2 ;  /* 0x00024c0201007387 */ /* 0x0001e80000100800 */
[----:B------:R1:W-:Y:S01]  /*5c80*/  STL [R1+0x250], R0 ;  /* 0x0002500001007387 */ /* 0x0003e20000100800 */
[----:B0-----:R-:W-:-:S01]  /*5c90*/  FADD R2, RZ, R24 ;  /* 0x00000018ff027221 */ /* 0x001fc20000000000 */
[----:B-1----:R-:W-:-:S04]  /*5ca0*/  FADD R0, RZ, R25 ;  /* 0x00000019ff007221 */ /* 0x002fc80000000000 */
        /* <DEDUP_REMOVED lines=211> */
[----:B--2---:R-:W-:-:S04]  /*69e0*/  FADD R0, RZ, R131 ;  /* 0x00000083ff007221 */ /* 0x004fc80000000000 */
[----:B------:R3:W-:Y:S04]  /*69f0*/  STL [R1+0x3fc], R2 ;  /* 0x0003fc0201007387 */ /* 0x0007e80000100800 */
[----:B------:R4:W-:Y:S01]  /*6a00*/  STL [R1+0x400], R0 ;  /* 0x0004000001007387 */ /* 0x0009e20000100800 */
[----:B---3--:R-:W-:-:S01]  /*6a10*/  FADD R2, RZ, R132 ;  /* 0x00000084ff027221 */ /* 0x008fc20000000000 */
[----:B----4-:R-:W-:-:S04]  /*6a20*/  FADD R0, RZ, R133 ;  /* 0x00000085ff007221 */ /* 0x010fc80000000000 */
[----:B------:R5:W-:Y:S04]  /*6a30*/  STL [R1+0x404], R2 ;  /* 0x0004040201007387 */ /* 0x000be80000100800 */
[----:B------:R0:W-:Y:S01]  /*6a40*/  STL [R1+0x408], R0 ;  /* 0x0004080001007387 */ /* 0x0001e20000100800 */
[----:B-----5:R-:W-:-:S01]  /*6a50*/  FADD R2, RZ, R134 ;  /* 0x00000086ff027221 */ /* 0x020fc20000000000 */
[----:B0-----:R-:W-:-:S04]  /*6a60*/  FADD R0, RZ, R135 ;  /* 0x00000087ff007221 */ /* 0x001fc80000000000 */
        /* <DEDUP_REMOVED lines=34> */
[----:B------:R-:W-:-:S05]  /*6c90*/  UMOV UR6, URZ ;  /* 0x0000003f00067c82 */ /* 0x000fca0008000000 */
.L_x_18:
[----:B------:R-:W-:-:S04]  /*6ca0*/  UIADD3 UR14, UR5, 0x1, URZ ;  /* 0x00000001050e7890 */ /* 0x000fc8000fffe03f */
[----:B------:R-:W-:-:S04]  /*6cb0*/  UISETP.NE.AND UP0, UPT, UR14, 0x2, UPT ;  /* 0x000000020e00788c */ /* 0x000fc8000bf05270 */
[----:B------:R-:W-:Y:S02]  /*6cc0*/  USEL UR8, URZ, 0x1, UP0 ;  /* 0x000000013f087887 */ /* 0x000fe40008000000 */
[----:B------:R-:W-:Y:S02]  /*6cd0*/  USEL UR14, UR14, URZ, UP0 ;  /* 0x0000003f0e0e7287 */ /* 0x000fe40008000000 */
[----:B------:R-:W-:-:S06]  /*6ce0*/  ULOP3.LUT UR8, UR4, UR8, URZ, 0x3c, !UPT ;  /* 0x0000000804087292 */ /* 0x000fcc000f8e3c3f */
[----:B0-----:R-:W-:Y:S01]  /*6cf0*/  IMAD.U32 R0, RZ, RZ, UR8 ;  /* 0x00000008ff007e24 */ /* 0x001fe2000f8e00ff */
[----:B------:R-:W-:-:S06]  /*6d00*/  UMOV UR8, 0x1 ;  /* 0x0000000100087882 */ /* 0x000fcc0000000000 */
.L_x_13:
[----:B------:R-:W-:-:S04]  /*6d10*/  UISETP.LT.AND UP0, UPT, UR9, 0x1, UPT ;  /* 0x000000010900788c */ /* 0x000fc8000bf01270 */
[----:B------:R-:W-:-:S04]  /*6d20*/  USEL UR15, UR9, 0x1, UP0 ;  /* 0x00000001090f7887 */ /* 0x000fc80008000000 */
[----:B------:R-:W-:-:S04]  /*6d30*/  UIADD3 UR15, UR9, -UR15, URZ ;  /* 0x8000000f090f7290 */ /* 0x000fc8000fffe03f */
[----:B------:R-:W-:-:S06]  /*6d40*/  UISETP.GE.AND UP0, UPT, UR15, 0x1, UPT ;  /* 0x000000010f00788c */ /* 0x000fcc000bf06270 */
[----:B------:R-:W-:-:S13]  /*6d50*/  PLOP3.LUT P0, PT, PT, PT, UP0, 0x80, 0x0 ;  /* 0x000000000000781c */ /* 0x000fda0003f0f008 */
[----:B------:R-:W-:Y:S05]  /*6d60*/  @!P0 BRA `(.L_x_19) ;  /* 0x00000060004c8947 */ /* 0x000fea0003800000 */
[----:B------:R-:W-:Y:S01]  /*6d70*/  UMOV UR25, UR5 ;  /* 0x0000000500197c82 */ /* 0x000fe20008000000 */
[----:B------:R-:W-:-:S05]  /*6d80*/  ULDC UR26, c[0x0][0x50c] ;  /* 0x00014300001a7ab9 */ /* 0x000fca0000000800 */
.L_x_27:
[----:B------:R-:W-:-:S06]  /*6d90*/  UISETP.NE.AND UP0, UPT, UR24, 0x3, UPT ;  /* 0x000000031800788c */ /* 0x000fcc000bf05270 */
[----:B------:R-:W-:-:S13]  /*6da0*/  PLOP3.LUT P1, PT, PT, PT, UP0, 0x80, 0x0 ;  /* 0x000000000000781c */ /* 0x000fda0003f2f008 */
[----:B0-----:R-:W-:Y:S05]  /*6db0*/  @!P1 BRA `(.L_x_20) ;  /* 0x0000000000049947 */ /* 0x001fea0003800000 */
[----:B------:R-:W-:Y:S01]  /*6dc0*/  BPT.TRAP 0x1 ;  /* 0x000000040000795c */ /* 0x000fe20000300000 */
.L_x_20:
[----:B------:R-:W0:Y:S01]  /*6dd0*/  S2UR UR16, SR_CgaCtaId ;  /* 0x00000000001079c3 */ /* 0x000e220000008800 */
[----:B------:R-:W-:Y:S01]  /*6de0*/  UMOV UR11, 0x400 ;  /* 0x00000400000b7882 */ /* 0x000fe20000000000 */
[----:B------:R-:W-:Y:S01]  /*6df0*/  SHF.L.U32 R2, R0, 0x1f, RZ ;  /* 0x0000001f00027819 */ /* 0x000fe200000006ff */
[----:B0-----:R-:W-:-:S04]  /*6e00*/  ULEA UR11, UR16, UR11, 0x18 ;  /* 0x0000000b100b7291 */ /* 0x001fc8000f8ec03f */
[----:B------:R-:W-:-:S09]  /*6e10*/  ULEA UR16, UR14, UR11, 0x3 ;  /* 0x0000000b0e107291 */ /* 0x000fd2000f8e183f */
[----:B------:R0:W1:Y:S01]  /*6e20*/  SYNCS.PHASECHK.TRANS64.TRYWAIT P0, [UR16], R2 ;  /* 0x00000002ff0075a7 */ /* 0x0000620008000150 */
[----:B------:R-:W-:Y:S05]  /*6e30*/  @!P1 BRA `(.L_x_21) ;  /* 0x0000000000049947 */ /* 0x000fea0003800000 */
[----:B------:R-:W-:Y:S01]  /*6e40*/  BPT.TRAP 0x1 ;  /* 0x000000040000795c */ /* 0x000fe20000300000 */
.L_x_21:
[----:B-1----:R-:W-:Y:S05]  /*6e50*/  @P0 BRA `(.L_x_22) ;  /* 0x0000000000080947 */ /* 0x002fea0003800000 */
[----:B------:R-:W1:Y:S02]  /*6e60*/  SYNCS.PHASECHK.TRANS64.TRYWAIT P0, [UR16], R2 ;  /* 0x00000002ff0075a7 */ /* 0x000e640008000150 */
[----:B-1----:R-:W-:Y:S05]  /*6e70*/  @!P0 BRA `(.L_x_23) ;  /* 0x000001e000408947 */ /* 0x002fea0003800000 */
.L_x_22:
        /* <DEDUP_REMOVED lines=64> */
[----:B-1----:R-:W3:Y:S04]  /*7280*/  LDL.LU.64 R108, [R1] ;  /* 0x00000000016c7983 */ /* 0x002ee80000300a00 */
        /* <DEDUP_REMOVED lines=64> */
[----:B------:R-:W-:Y:S02]  /*7690*/  UISETP.NE.AND UP0, UPT, UR7, URZ, UPT ;  /* 0x0000003f0700728c */ /* 0x000fe4000bf05270 */
[----:B------:R-:W-:Y:S02]  /*76a0*/  USHF.R.U32.HI UR16, URZ, 0x4, UR16 ;  /* 0x000000043f107899 */ /* 0x000fe40008011610 */
[----:B------:R-:W-:Y:S02]  /*76b0*/  USEL UR8, UR8, URZ, !UP0 ;  /* 0x0000003f08087287 */ /* 0x000fe4000c000000 */
[----:B------:R-:W-:Y:S02]  /*76c0*/  ULOP3.LUT UR16, UR16, 0x3fff, URZ, 0xc0, !UPT ;  /* 0x00003fff10107892 */ /* 0x000fe4000f8ec03f */
[----:B------:R-:W-:Y:S02]  /*76d0*/  UISETP.NE.U32.AND UP0, UPT, UR8, URZ, UPT ;  /* 0x0000003f0800728c */ /* 0x000fe4000bf05070 */
[----:B------:R-:W-:-:S02]  /*76e0*/  ULOP3.LUT UR7, UR12, 0x10000, URZ, 0xfc, !UPT ;  /* 0x000100000c077892 */ /* 0x000fc4000f8efc3f */
[----:B------:R-:W-:Y:S02]  /*76f0*/  ULOP3.LUT UR8, UR16, 0x10000, URZ, 0xfc, !UPT ;  /* 0x0001000010087892 */ /* 0x000fe4000f8efc3f */
[----:B------:R-:W-:Y:S02]  /*7700*/  ULEA UR7, UR14, UR7, 0xa ;  /* 0x000000070e077291 */ /* 0x000fe4000f8e503f */
[----:B------:R-:W-:Y:S01]  /*7710*/  ULEA UR8, UR14, UR8, 0xa ;  /* 0x000000080e087291 */ /* 0x000fe2000f8e503f */
[----:B------:R-:W-:Y:S01]  /*7720*/  UMOV UR17, 0x80000020 ;  /* 0x8000002000117882 */ /* 0x000fe20000000000 */
[----:B------:R-:W-:-:S03]  /*7730*/  UMOV UR19, 0x80000020 ;  /* 0x8000002000137882 */ /* 0x000fc60000000000 */
[----:B------:R-:W-:Y:S02]  /*7740*/  UMOV UR16, UR7 ;  /* 0x0000000700107c82 */ /* 0x000fe40008000000 */
[----:B------:R-:W-:Y:S01]  /*7750*/  UMOV UR18, UR8 ;  /* 0x0000000800127c82 */ /* 0x000fe20008000000 */
[----:B---3--:R-:W-:-:S06]  /*7760*/  WARPGROUP.ARRIVE ;  /* 0x00000000000079c5 */ /* 0x008fcc0000000000 */
[----:B------:R-:W-:Y:S03]  /*7770*/  QGMMA.64x256x32.F32.E4M3.E4M3 R108, gdesc[UR16], R108, UP0, gsb0 ;  /* 0x03e00000106c79f3 */ /* 0x000fe6000b80086c */
        /* <DEDUP_REMOVED lines=65> */
[----:B-1----:R-:W3:Y:S04]  /*7b90*/  LDL.LU.64 R234, [R1+0x868] ;  /* 0x0008680001ea7983 */ /* 0x002ee80000300a00 */
[----:B------:R-:W4:Y:S04]  /*7ba0*/  LDL.LU.64 R232, [R1+0x860] ;  /* 0x0008600001e87983 */ /* 0x000f280000300a00 */
[----:B------:R-:W2:Y:S04]  /*7bb0*/  LDL.LU.64 R230, [R1+0x858] ;  /* 0x0008580001e67983 */ /* 0x000ea80000300a00 */
        /* <DEDUP_REMOVED lines=60> */
[----:B------:R-:W2:Y:S01]  /*7f80*/  LDL.LU.64 R108, [R1+0x670] ;  /* 0x00067000016c7983 */ /* 0x000ea20000300a00 */
[----:B------:R-:W-:Y:S01]  /*7f90*/  UIADD3 UR16, UR7, 0x200, URZ ;  /* 0x0000020007107890 */ /* 0x000fe2000fffe03f */
[----:B------:R-:W-:-:S02]  /*7fa0*/  UMOV UR17, 0x80000020 ;  /* 0x8000002000117882 */ /* 0x000fc40000000000 */
[----:B---3--:R-:W-:Y:S04]  /*7fb0*/  STL.64 [R1+0x668], R234 ;  /* 0x000668ea01007387 */ /* 0x008fe80000100a00 */
[----:B----4-:R-:W-:Y:S04]  /*7fc0*/  STL.64 [R1+0x660], R232 ;  /* 0x000660e801007387 */ /* 0x010fe80000100a00 */
[----:B--2---:R-:W-:Y:S04]  /*7fd0*/  STL.64 [R1+0x658], R230 ;  /* 0x000658e601007387 */ /* 0x004fe80000100a00 */
        /* <DEDUP_REMOVED lines=38> */
[----:B------:R-:W-:Y:S01]  /*8240*/  STL.64 [R1+0x520], R152 ;  /* 0x0005209801007387 */ /* 0x000fe20000100a00 */
[----:B------:R-:W-:-:S06]  /*8250*/  WARPGROUP.ARRIVE ;  /* 0x00000000000079c5 */ /* 0x000fcc0000000000 */
[----:B------:R-:W-:Y:S03]  /*8260*/  QGMMA.64x256x32.F32.E4M3.E4M3 R24, gdesc[UR16], R24, UP0, gsb0 ;  /* 0x03e00000101879f3 */ /* 0x000fe6000b800818 */
        /* <DEDUP_REMOVED lines=23> */
[----:B-1----:R-:W2:Y:S04]  /*83e0*/  LDL.LU.64 R108, [R1] ;  /* 0x00000000016c7983 */ /* 0x002ea80000300a00 */
        /* <DEDUP_REMOVED lines=63> */
[----:B------:R-:W-:-:S02]  /*87e0*/  UIADD3 UR16, UR7, 0x2, URZ ;  /* 0x0000000207107890 */ /* 0x000fc4000fffe03f */
[----:B------:R-:W-:Y:S01]  /*87f0*/  UIADD3 UR18, UR8, 0x2, URZ ;  /* 0x0000000208127890 */ /* 0x000fe2000fffe03f */
[----:B------:R-:W-:Y:S01]  /*8800*/  UMOV UR17, 0x80000020 ;  /* 0x8000002000117882 */ /* 0x000fe20000000000 */
[----:B------:R-:W-:Y:S01]  /*8810*/  UMOV UR19, 0x80000020 ;  /* 0x8000002000137882 */ /* 0x000fe20000000000 */
[----:B--2---:R-:W-:-:S06]  /*8820*/  WARPGROUP.ARRIVE ;  /* 0x00000000000079c5 */ /* 0x004fcc0000000000 */
[----:B------:R-:W-:Y:S03]  /*8830*/  QGMMA.64x256x32.F32.E4M3.E4M3 R108, gdesc[UR16], R108, gsb0 ;  /* 0x03e00000106c79f3 */ /* 0x000fe6000800086c */
[----:B------:R-:W-:Y:S02]  /*8840*/  WARPGROUP.DEPBAR.LE gsb0, 0x0 ;  /* 0x00008000000079c5 */ /* 0x000fe40000010000 */
[----:B------:R-:W-:Y:S01]  /*8850*/  STL.64 [R1], R108 ;  /* 0x0000006c01007387 */ /* 0x000fe20000100a00 */
[----:B0-----:R-:W-:-:S03]  /*8860*/  IMAD.MOV.U32 R2, RZ, RZ, R108 ;  /* 0x000000ffff027224 */ /* 0x001fc600078e006c */
        /* <DEDUP_REMOVED lines=63> */
[----:B0-----:R0:W5:Y:S04]  /*8c60*/  LDL.LU.64 R234, [R1+0x668] ;  /* 0x0006680001ea7983 */ /* 0x0011680000300a00 */
[----:B------:R0:W5:Y:S04]  /*8c70*/  LDL.LU.64 R232, [R1+0x660] ;  /* 0x0006600001e87983 */ /* 0x0001680000300a00 */
        /* <DEDUP_REMOVED lines=63> */
[----:B------:R-:W-:Y:S01]  /*9070*/  UMOV UR17, 0x80000020 ;  /* 0x8000002000117882 */ /* 0x000fe20000000000 */
[----:B------:R-:W-:-:S04]  /*9080*/  UIADD3 UR6, UR6, 0x2, URZ ;  /* 0x0000000206067890 */ /* 0x000fc8000fffe03f */
[----:B------:R-:W-:-:S04]  /*9090*/  UISETP.NE.AND UP0, UPT, UR6, UR26, UPT ;  /* 0x0000001a0600728c */ /* 0x000fc8000bf05270 */
[----:B------:R-:W-:-:S06]  /*90a0*/  USEL UR7, URZ, 0x1, UP0 ;  /* 0x000000013f077887 */ /* 0x000fcc0008000000 */
[----:B------:R-:W-:Y:S01]  /*90b0*/  ISETP.NE.AND P0, PT, RZ, UR7, PT ;  /* 0x00000007ff007c0c */ /* 0x000fe2000bf05270 */
[----:B--2---:R-:W-:-:S06]  /*90c0*/  WARPGROUP.ARRIVE ;  /* 0x00000000000079c5 */ /* 0x004fcc0000000000 */
[----:B------:R-:W-:Y:S03]  /*90d0*/  QGMMA.64x256x32.F32.E4M3.E4M3 R24, gdesc[UR16], R24, gsb0 ;  /* 0x03e00000101879f3 */ /* 0x000fe60008000818 */
[----:B------:R-:W-:-:S03]  /*90e0*/  WARPGROUP.DEPBAR.LE gsb0, 0x0 ;  /* 0x00008000000079c5 */ /* 0x000fc60000010000 */
[----:B0-----:R-:W-:Y:S05]  /*90f0*/  @!P0 BRA `(.L_x_24) ;  /* 0x0000003c000c8947 */ /* 0x001fea0003800000 */
[----:B-----5:R0:W-:Y:S04]  /*9100*/  STL [R1+0x698], R225 ;  /* 0x000698e101007387 */ /* 0x0201e80000100800 */
[----:B------:R1:W-:Y:S01]  /*9110*/  STL [R1+0x694], R226 ;  /* 0x000694e201007387 */ /* 0x0003e20000100800 */
[----:B0-----:R-:W-:-:S03]  /*9120*/  IMAD.MOV.U32 R225, RZ, RZ, R2 ;  /* 0x000000ffffe17224 */ /* 0x001fc600078e0002 */
[----:B-1----:R-:W2:Y:S04]  /*9130*/  LDL R226, [R1+0x4] ;  /* 0x0000040001e27983 */ /* 0x002ea80000100800 */
[----:B------:R0:W-:Y:S04]  /*9140*/  STL [R1+0x690], R227 ;  /* 0x000690e301007387 */ /* 0x0001e80000100800 */
[----:B0-----:R-:W3:Y:S04]  /*9150*/  LDL R227, [R1+0x8] ;  /* 0x0000080001e37983 */ /* 0x001ee80000100800 */
[----:B------:R0:W-:Y:S04]  /*9160*/  STL [R1+0x68c], R228 ;  /* 0x00068ce401007387 */ /* 0x0001e80000100800 */
[----:B0-----:R-:W4:Y:S04]  /*9170*/  LDL R228, [R1+0xc] ;  /* 0x00000c0001e47983 */ /* 0x001f280000100800 */
        /* <DEDUP_REMOVED lines=209> */
[----:B0-----:R-:W4:Y:S04]  /*9e90*/  LDL.LU R121, [R1+0x200] ;  /* 0x0002000001797983 */ /* 0x001f280000300800 */
        /* <DEDUP_REMOVED lines=14> */
[----:B------:R-:W4:Y:S04]  /*9f80*/  LDL.LU R2, [R1+0x230] ;  /* 0x0002300001027983 */ /* 0x000f280000300800 */
        /* <DEDUP_REMOVED lines=38> */
[----:B------:R0:W-:Y:S01]  /*a1f0*/  STL [R1+0x47c], R148 ;  /* 0x00047c9401007387 */ /* 0x0001e20000100800 */
[----:B------:R-:W-:-:S03]  /*a200*/  FADD R3, R225, R3 ;  /* 0x00000003e1037221 */ /* 0x000fc60000000000 */
[----:B0-----:R-:W4:Y:S04]  /*a210*/  LDL.LU R148, [R1+0x214] ;  /* 0x0002140001947983 */ /* 0x001f280000300800 */
[----:B------:R0:W-:Y:S01]  /*a220*/  STL [R1+0x478], R149 ;  /* 0x0004789501007387 */ /* 0x0001e20000100800 */
[----:B--2---:R-:W-:-:S01]  /*a230*/  FADD R4, R226, R4 ;  /* 0x00000004e2047221 */ /* 0x004fc20000000000 */
[----:B---3--:R-:W-:Y:S02]  /*a240*/  FADD R5, R227, R5 ;  /* 0x00000005e3057221 */ /* 0x008fe40000000000 */
[----:B0-----:R-:W2:Y:S04]  /*a250*/  LDL R149, [R1+0x1f4] ;  /* 0x0001f40001957983 */ /* 0x001ea80000100800 */
[----:B------:R0:W-:Y:S01]  /*a260*/  STL [R1+0x474], R150 ;  /* 0x0004749601007387 */ /* 0x0001e20000100800 */
[----:B----4-:R-:W-:-:S01]  /*a270*/  FADD R6, R228, R6 ;  /* 0x00000006e4067221 */ /* 0x010fc20000000000 */
[----:B------:R-:W-:-:S02]  /*a280*/  FADD R7, R229, R7 ;  /* 0x00000007e5077221 */ /* 0x000fc40000000000 */
[----:B0-----:R-:W3:Y:S04]  /*a290*/  LDL R150, [R1+0x1c0] ;  /* 0x0001c00001967983 */ /* 0x001ee80000100800 */
[----:B------:R0:W-:Y:S01]  /*a2a0*/  STL [R1+0x470], R151 ;  /* 0x0004709701007387 */ /* 0x0001e20000100800 */
[----:B------:R-:W-:-:S01]  /*a2b0*/  FADD R8, R230, R8 ;  /* 0x00000008e6087221 */ /* 0x000fc20000000000 */
[----:B------:R-:W-:Y:S02]  /*a2c0*/  FADD R9, R231, R9 ;  /* 0x00000009e7097221 */ /* 0x000fe40000000000 */
[----:B0-----:R-:W4:Y:S04]  /*a2d0*/  LDL R151, [R1+0x1f0] ;  /* 0x0001f00001977983 */ /* 0x001f280000100800 */
[----:B------:R0:W-:Y:S01]  /*a2e0*/  STL [R1+0x46c], R0 ;  /* 0x00046c0001007387 */ /* 0x0001e20000100800 */
[----:B------:R-:W-:-:S01]  /*a2f0*/  FADD R10, R232, R10 ;  /* 0x0000000ae80a7221 */ /* 0x000fc20000000000 */
[----:B------:R-:W-:-:S02]  /*a300*/  FADD R11, R233, R11 ;  /* 0x0000000be90b7221 */ /* 0x000fc40000000000 */
[----:B0-----:R-:W2:Y:S04]  /*a310*/  LDL.LU R0, [R1+0x210] ;  /* 0x0002100001007983 */ /* 0x001ea80000300800 */
[----:B------:R-:W3:Y:S04]  /*a320*/  LDL.LU R225, [R1+0x698] ;  /* 0x0006980001e17983 */ /* 0x000ee80000300800 */
[----:B------:R-:W4:Y:S04]  /*a330*/  LDL.LU R226, [R1+0x694] ;  /* 0x0006940001e27983 */ /* 0x000f280000300800 */
[----:B------:R-:W2:Y:S04]  /*a340*/  LDL.LU R227, [R1+0x690] ;  /* 0x0006900001e37983 */ /* 0x000ea80000300800 */
[----:B------:R-:W2:Y:S04]  /*a350*/  LDL.LU R228, [R1+0x68c] ;  /* 0x00068c0001e47983 */ /* 0x000ea80000300800 */
[----:B------:R-:W2:Y:S01]  /*a360*/  LDL.LU R229, [R1+0x688] ;  /* 0x0006880001e57983 */ /* 0x000ea20000300800 */
[----:B------:R-:W-:-:S03]  /*a370*/  FADD R12, R234, R12 ;  /* 0x0000000cea0c7221 */ /* 0x000fc60000000000 */
[----:B------:R-:W2:Y:S01]  /*a380*/  LDL.LU R230, [R1+0x684] ;  /* 0x0006840001e67983 */ /* 0x000ea20000300800 */
[----:B------:R-:W-:-:S03]  /*a390*/  FADD R13, R235, R13 ;  /* 0x0000000deb0d7221 */ /* 0x000fc60000000000 */
[----:B------:R-:W2:Y:S04]  /*a3a0*/  LDL.LU R231, [R1+0x680] ;  /* 0x0006800001e77983 */ /* 0x000ea80000300800 */
[----:B------:R-:W2:Y:S04]  /*a3b0*/  LDL.LU R232, [R1+0x67c] ;  /* 0x00067c0001e87983 */ /* 0x000ea80000300800 */
[----:B------:R-:W2:Y:S04]  /*a3c0*/  LDL.LU R233, [R1+0x678] ;  /* 0x0006780001e97983 */ /* 0x000ea80000300800 */
[----:B------:R-:W2:Y:S04]  /*a3d0*/  LDL.LU R234, [R1+0x674] ;  /* 0x0006740001ea7983 */ /* 0x000ea80000300800 */
[----:B------:R-:W2:Y:S01]  /*a3e0*/  LDL.LU R235, [R1+0x670] ;  /* 0x0006700001eb7983 */ /* 0x000ea20000300800 */
[----:B------:R-:W-:-:S01]  /*a3f0*/  FADD R14, R24, R14 ;  /* 0x0000000e180e7221 */ /* 0x000fc20000000000 */
[----:B------:R-:W-:Y:S01]  /*a400*/  FADD R15, R25, R15 ;  /* 0x0000000f190f7221 */ /* 0x000fe20000000000 */
[----:B------:R-:W-:-:S01]  /*a410*/  FADD R16, R26, R16 ;  /* 0x000000101a107221 */ /* 0x000fc20000000000 */
[----:B------:R-:W2:Y:S01]  /*a420*/  LDL.LU R24, [R1+0x66c] ;  /* 0x00066c0001187983 */ /* 0x000ea20000300800 */
[----:B------:R-:W-:-:S01]  /*a430*/  FADD R17, R27, R17 ;  /* 0x000000111b117221 */ /* 0x000fc20000000000 */
[----:B------:R-:W-:-:S02]  /*a440*/  FADD R18, R28, R18 ;  /* 0x000000121c127221 */ /* 0x000fc40000000000 */
[----:B------:R-:W2:Y:S01]  /*a450*/  LDL.LU R25, [R1+0x668] ;  /* 0x0006680001197983 */ /* 0x000ea20000300800 */
[----:B------:R-:W-:-:S03]  /*a460*/  FADD R19, R29, R19 ;  /* 0x000000131d137221 */ /* 0x000fc60000000000 */
        /* <DEDUP_REMOVED lines=155> */
[----:B---3--:R-:W-:-:S03]  /*ae20*/  FADD R225, R107, R225 ;  /* 0x000000e16be17221 */ /* 0x008fc60000000000 */
[----:B------:R-:W3:Y:S01]  /*ae30*/  LDL.LU R104, [R1+0x52c] ;  /* 0x00052c0001687983 */ /* 0x000ee20000300800 */
[----:B----4-:R-:W-:-:S03]  /*ae40*/  FADD R226, R108, R226 ;  /* 0x000000e26ce27221 */ /* 0x010fc60000000000 */
[----:B------:R-:W4:Y:S01]  /*ae50*/  LDL.LU R105, [R1+0x528] ;  /* 0x0005280001697983 */ /* 0x000f220000300800 */
[----:B--2---:R-:W-:-:S03]  /*ae60*/  FADD R227, R109, R227 ;  /* 0x000000e36de37221 */ /* 0x004fc60000000000 */
        /* <DEDUP_REMOVED lines=15> */
[----:B------:R-:W-:-:S01]  /*af60*/  FADD R235, R117, R235 ;  /* 0x000000eb75eb7221 */ /* 0x000fc20000000000 */
[----:B------:R-:W-:Y:S02]  /*af70*/  FADD R121, R120, R121 ;  /* 0x0000007978797221 */ /* 0x000fe40000000000 */
[----:B------:R-:W2:Y:S01]  /*af80*/  LDL.LU R114, [R1+0x504] ;  /* 0x0005040001727983 */ /* 0x000ea20000300800 */
[----:B------:R-:W-:-:S03]  /*af90*/  FADD R236, R118, R236 ;  /* 0x000000ec76ec7221 */ /* 0x000fc60000000000 */
[----:B------:R-:W2:Y:S01]  /*afa0*/  LDL.LU R115, [R1+0x500] ;  /* 0x0005000001737983 */ /* 0x000ea20000300800 */
[----:B------:R-:W-:-:S03]  /*afb0*/  FADD R237, R119, R237 ;  /* 0x000000ed77ed7221 */ /* 0x000fc60000000000 */
[----:B------:R-:W2:Y:S01]  /*afc0*/  LDL.LU R116, [R1+0x4fc] ;  /* 0x0004fc0001747983 */ /* 0x000ea20000300800 */
[----:B------:R-:W-:-:S03]  /*afd0*/  FADD R123, R122, R123 ;  /* 0x0000007b7a7b7221 */ /* 0x000fc60000000000 */
[----:B------:R-:W2:Y:S04]  /*afe0*/  LDL.LU R117, [R1+0x4f8] ;  /* 0x0004f80001757983 */ /* 0x000ea80000300800 */
[----:B------:R-:W2:Y:S01]  /*aff0*/  LDL.LU R118, [R1+0x4f4] ;  /* 0x0004f40001767983 */ /* 0x000ea20000300800 */
[----:B------:R-:W-:-:S03]  /*b000*/  FADD R125, R124, R125 ;  /* 0x0000007d7c7d7221 */ /* 0x000fc60000000000 */
[----:B------:R-:W2:Y:S04]  /*b010*/  LDL.LU R119, [R1+0x4f0] ;  /* 0x0004f00001777983 */ /* 0x000ea80000300800 */
[----:B------:R-:W2:Y:S04]  /*b020*/  LDL.LU R120, [R1+0x4ec] ;  /* 0x0004ec0001787983 */ /* 0x000ea80000300800 */
[----:B------:R0:W-:Y:S01]  /*b030*/  STL [R1+0x200], R121 ;  /* 0x0002007901007387 */ /* 0x0001e20000100800 */
[----:B------:R-:W-:-:S01]  /*b040*/  FADD R127, R126, R127 ;  /* 0x0000007f7e7f7221 */ /* 0x000fc20000000000 */
[----:B------:R-:W-:Y:S01]  /*b050*/  FADD R0, R128, R0 ;  /* 0x0000000080007221 */ /* 0x000fe20000000000 */
[----:B------:R-:W-:-:S01]  /*b060*/  FADD R148, R150, R148 ;  /* 0x0000009496947221 */ /* 0x000fc20000000000 */
[----:B0-----:R-:W2:Y:S04]  /*b070*/  LDL.LU R121, [R1+0x4e8] ;  /* 0x0004e80001797983 */ /* 0x001ea80000300800 */
        /* <DEDUP_REMOVED lines=9> */
[----:B------:R-:W-:-:S02]  /*b110*/  FADD R136, R137, R136 ;  /* 0x0000008889887221 */ /* 0x000fc40000000000 */
[----:B0-----:R-:W2:Y:S04]  /*b120*/  LDL.LU R125, [R1+0x4d8] ;  /* 0x0004d800017d7983 */ /* 0x001ea80000300800 */
[----:B------:R-:W2:Y:S04]  /*b130*/  LDL.LU R126, [R1+0x4d4] ;  /* 0x0004d400017e7983 */ /* 0x000ea80000300800 */
[----:B------:R0:W-:Y:S01]  /*b140*/  STL [R1+0x20c], R127 ;  /* 0x00020c7f01007387 */ /* 0x0001e20000100800 */
[----:B------:R-:W-:-:S01]  /*b150*/  FADD R132, R134, R132 ;  /* 0x0000008486847221 */ /* 0x000fc20000000000 */
[----:B------:R-:W-:-:S02]  /*b160*/  FADD R2, R130, R2 ;  /* 0x0000000282027221 */ /* 0x000fc40000000000 */
[----:B0-----:R-:W2:Y:S04]  /*b170*/  LDL.LU R127, [R1+0x4d0] ;  /* 0x0004d000017f7983 */ /* 0x001ea80000300800 */
[----:B------:R-:W2:Y:S04]  /*b180*/  LDL.LU R128, [R1+0x4cc] ;  /* 0x0004cc0001807983 */ /* 0x000ea80000300800 */
[----:B------:R-:W-:Y:S04]  /*b190*/  STL [R1+0x210], R0 ;  /* 0x0002100001007387 */ /* 0x000fe80000100800 */
[----:B------:R-:W-:Y:S04]  /*b1a0*/  STL [R1+0x214], R148 ;  /* 0x0002149401007387 */ /* 0x000fe80000100800 */
[----:B------:R-:W-:Y:S04]  /*b1b0*/  STL [R1+0x218], R144 ;  /* 0x0002189001007387 */ /* 0x000fe80000100800 */
[----:B------:R-:W-:Y:S04]  /*b1c0*/  STL [R1+0x21c], R142 ;  /* 0x00021c8e01007387 */ /* 0x000fe80000100800 */
[----:B------:R-:W-:Y:S04]  /*b1d0*/  STL [R1+0x220], R140 ;  /* 0x0002208c01007387 */ /* 0x000fe80000100800 */
[----:B------:R-:W-:Y:S04]  /*b1e0*/  STL [R1+0x224], R138 ;  /* 0x0002248a01007387 */ /* 0x000fe80000100800 */
[----:B------:R-:W3:Y:S04]  /*b1f0*/  LDL.LU R130, [R1+0x234] ;  /* 0x0002340001827983 */ /* 0x000ee80000300800 */
[----:B------:R-:W-:Y:S04]  /*b200*/  STL [R1+0x228], R136 ;  /* 0x0002288801007387 */ /* 0x000fe80000100800 */
[----:B------:R0:W-:Y:S04]  /*b210*/  STL [R1+0x22c], R132 ;  /* 0x00022c8401007387 */ /* 0x0001e80000100800 */
[----:B0-----:R-:W4:Y:S04]  /*b220*/  LDL.LU R132, [R1+0x238] ;  /* 0x0002380001847983 */ /* 0x001f280000300800 */
[----:B------:R-:W2:Y:S04]  /*b230*/  LDL.LU R134, [R1+0x23c] ;  /* 0x00023c0001867983 */ /* 0x000ea80000300800 */
[----:B------:R0:W-:Y:S04]  /*b240*/  STL [R1+0x230], R2 ;  /* 0x0002300201007387 */ /* 0x0001e80000100800 */
[----:B------:R-:W2:Y:S04]  /*b250*/  LDL.LU R136, [R1+0x240] ;  /* 0x0002400001887983 */ /* 0x000ea80000300800 */
        /* <DEDUP_REMOVED lines=11> */
[----:B0-----:R-:W2:Y:S04]  /*b310*/  LDL.LU R2, [R1+0x270] ;  /* 0x0002700001027983 */ /* 0x001ea80000300800 */
[----:B------:R-:W2:Y:S01]  /*b320*/  LDL.LU R0, [R1+0x274] ;  /* 0x0002740001007983 */ /* 0x000ea20000300800 */
[----:B---3--:R-:W-:-:S03]  /*b330*/  FADD R130, R129, R130 ;  /* 0x0000008281827221 */ /* 0x008fc60000000000 */
[----:B------:R-:W3:Y:S04]  /*b340*/  LDL.LU R129, [R1+0x4c8] ;  /* 0x0004c80001817983 */ /* 0x000ee80000300800 */
[----:B------:R0:W-:Y:S04]  /*b350*/  STL [R1+0x234], R130 ;  /* 0x0002348201007387 */ /* 0x0001e80000100800 */
[----:B0-----:R-:W3:Y:S01]  /*b360*/  LDL.LU R130, [R1+0x4c4] ;  /* 0x0004c40001827983 */ /* 0x001ee20000300800 */
[----:B----4-:R-:W-:-:S03]  /*b370*/  FADD R132, R131, R132 ;  /* 0x0000008483847221 */ /* 0x010fc60000000000 */
[----:B------:R-:W4:Y:S01]  /*b380*/  LDL.LU R131, [R1+0x4c0] ;  /* 0x0004c00001837983 */ /* 0x000f220000300800 */
[----:B--2---:R-:W-:-:S03]  /*b390*/  FADD R134, R133, R134 ;  /* 0x0000008685867221 */ /* 0x004fc60000000000 */
[----:B------:R0:W-:Y:S01]  /*b3a0*/  STL [R1+0x238], R132 ;  /* 0x0002388401007387 */ /* 0x0001e20000100800 */
[----:B------:R-:W-:-:S03]  /*b3b0*/  FADD R136, R135, R136 ;  /* 0x0000008887887221 */ /* 0x000fc60000000000 */
[----:B0-----:R-:W2:Y:S01]  /*b3c0*/  LDL.LU R132, [R1+0x4bc] ;  /* 0x0004bc0001847983 */ /* 0x001ea20000300800 */
[----:B------:R-:W-:-:S03]  /*b3d0*/  FADD R150, R151, R150 ;  /* 0x0000009697967221 */ /* 0x000fc60000000000 */
[----:B------:R-:W2:Y:S01]  /*b3e0*/  LDL.LU R133, [R1+0x4b8] ;  /* 0x0004b80001857983 */ /* 0x000ea20000300800 */
[----:B------:R-:W-:-:S03]  /*b3f0*/  FADD R148, R149, R148 ;  /* 0x0000009495947221 */ /* 0x000fc60000000000 */
[----:B------:R0:W-:Y:S01]  /*b400*/  STL [R1+0x23c], R134 ;  /* 0x00023c8601007387 */ /* 0x0001e20000100800 */
[----:B------:R-:W-:-:S01]  /*b410*/  FADD R146, R147, R146 ;  /* 0x0000009293927221 */ /* 0x000fc20000000000 */
[----:B------:R-:W-:Y:S02]  /*b420*/  FADD R144, R145, R144 ;  /* 0x0000009091907221 */ /* 0x000fe40000000000 */
[----:B0-----:R-:W2:Y:S01]  /*b430*/  LDL.LU R134, [R1+0x4b4] ;  /* 0x0004b40001867983 */ /* 0x001ea20000300800 */
[----:B------:R-:W-:-:S03]  /*b440*/  FADD R143, R24, R143 ;  /* 0x0000008f188f7221 */ /* 0x000fc60000000000 */
[----:B------:R-:W2:Y:S01]  /*b450*/  LDL.LU R135, [R1+0x4b0] ;  /* 0x0004b00001877983 */ /* 0x000ea20000300800 */
[----:B------:R-:W-:-:S03]  /*b460*/  FADD R142, R25, R142 ;  /* 0x0000008e198e7221 */ /* 0x000fc60000000000 */
[----:B------:R0:W-:Y:S01]  /*b470*/  STL [R1+0x240], R136 ;  /* 0x0002408801007387 */ /* 0x0001e20000100800 */
[----:B------:R-:W-:-:S01]  /*b480*/  FADD R141, R26, R141 ;  /* 0x0000008d1a8d7221 */ /* 0x000fc20000000000 */
[----:B------:R-:W-:Y:S01]  /*b490*/  FADD R140, R27, R140 ;  /* 0x0000008c1b8c7221 */ /* 0x000fe20000000000 */
[----:B------:R-:W-:-:S01]  /*b4a0*/  FADD R139, R28, R139 ;  /* 0x0000008b1c8b7221 */ /* 0x000fc20000000000 */
[----:B0-----:R-:W2:Y:S01]  /*b4b0*/  LDL.LU R136, [R1+0x4ac] ;  /* 0x0004ac0001887983 */ /* 0x001ea20000300800 */
[----:B------:R-:W-:-:S03]  /*b4c0*/  FADD R138, R29, R138 ;  /* 0x0000008a1d8a7221 */ /* 0x000fc60000000000 */
[----:B------:R0:W-:Y:S01]  /*b4d0*/  STL [R1+0x244], R150 ;  /* 0x0002449601007387 */ /* 0x0001e20000100800 */
[----:B------:R-:W-:-:S03]  /*b4e0*/  FADD R137, R30, R137 ;  /* 0x000000891e897221 */ /* 0x000fc60000000000 */
[----:B------:R1:W-:Y:S01]  /*b4f0*/  STL [R1+0x248], R148 ;  /* 0x0002489401007387 */ /* 0x0003e20000100800 */
[----:B------:R-:W-:-:S03]  /*b500*/  FADD R2, R31, R2 ;  /* 0x000000021f027221 */ /* 0x000fc60000000000 */
[----:B------:R1:W-:Y:S01]  /*b510*/  STL [R1+0x24c], R146 ;  /* 0x00024c9201007387 */ /* 0x0003e20000100800 */
[----:B------:R-:W-:-:S03]  /*b520*/  FADD R0, R32, R0 ;  /* 0x0000000020007221 */ /* 0x000fc60000000000 */
[----:B------:R1:W-:Y:S04]  /*b530*/  STL [R1+0x250], R144 ;  /* 0x0002509001007387 */ /* 0x0003e80000100800 */
[----:B------:R1:W-:Y:S04]  /*b540*/  STL [R1+0x254], R143 ;  /* 0x0002548f01007387 */ /* 0x0003e80000100800 */
[----:B------:R1:W-:Y:S04]  /*b550*/  STL [R1+0x258], R142 ;  /* 0x0002588e01007387 */ /* 0x0003e80000100800 */
[----:B------:R1:W-:Y:S04]  /*b560*/  STL [R1+0x25c], R141 ;  /* 0x00025c8d01007387 */ /* 0x0003e80000100800 */
[----:B------:R1:W-:Y:S04]  /*b570*/  STL [R1+0x260], R140 ;  /* 0x0002608c01007387 */ /* 0x0003e80000100800 */
[----:B------:R1:W-:Y:S04]  /*b580*/  STL [R1+0x264], R139 ;  /* 0x0002648b01007387 */ /* 0x0003e80000100800 */
[----:B------:R1:W-:Y:S04]  /*b590*/  STL [R1+0x268], R138 ;  /* 0x0002688a01007387 */ /* 0x0003e80000100800 */
[----:B------:R-:W3:Y:S04]  /*b5a0*/  LDL.LU R151, [R1+0x278] ;  /* 0x0002780001977983 */ /* 0x000ee80000300800 */
[----:B------:R1:W-:Y:S04]  /*b5b0*/  STL [R1+0x26c], R137 ;  /* 0x00026c8901007387 */ /* 0x0003e80000100800 */
[----:B0-----:R-:W4:Y:S04]  /*b5c0*/  LDL.LU R150, [R1+0x27c] ;  /* 0x00027c0001967983 */ /* 0x001f280000300800 */
[----:B------:R0:W-:Y:S04]  /*b5d0*/  STL [R1+0x270], R2 ;  /* 0x0002700201007387 */ /* 0x0001e80000100800 */
[----:B------:R-:W2:Y:S04]  /*b5e0*/  LDL.LU R149, [R1+0x280] ;  /* 0x0002800001957983 */ /* 0x000ea80000300800 */
[----:B------:R0:W-:Y:S04]  /*b5f0*/  STL [R1+0x274], R0 ;  /* 0x0002740001007387 */ /* 0x0001e80000100800 */
[----:B-1----:R-:W2:Y:S04]  /*b600*/  LDL.LU R148, [R1+0x284] ;  /* 0x0002840001947983 */ /* 0x002ea80000300800 */
        /* <DEDUP_REMOVED lines=13> */
[----:B---3--:R-:W-:-:S05]  /*b6e0*/  FADD R151, R33, R151 ;  /* 0x0000009721977221 */ /* 0x008fca0000000000 */
[----:B------:R0:W-:Y:S01]  /*b6f0*/  STL [R1+0x278], R151 ;  /* 0x0002789701007387 */ /* 0x0001e20000100800 */
[----:B----4-:R-:W-:-:S05]  /*b700*/  FADD R150, R34, R150 ;  /* 0x0000009622967221 */ /* 0x010fca0000000000 */
[----:B------:R1:W-:Y:S01]  /*b710*/  STL [R1+0x27c], R150 ;  /* 0x00027c9601007387 */ /* 0x0003e20000100800 */
[----:B--2---:R-:W-:-:S05]  /*b720*/  FADD R149, R35, R149 ;  /* 0x0000009523957221 */ /* 0x004fca0000000000 */
[----:B------:R2:W-:Y:S01]  /*b730*/  STL [R1+0x280], R149 ;  /* 0x0002809501007387 */ /* 0x0005e20000100800 */
[----:B------:R-:W-:-:S01]  /*b740*/  FADD R148, R36, R148 ;  /* 0x0000009424947221 */ /* 0x000fc20000000000 */
[----:B------:R-:W-:-:S04]  /*b750*/  FADD R147, R37, R147 ;  /* 0x0000009325937221 */ /* 0x000fc80000000000 */
[----:B------:R3:W-:Y:S01]  /*b760*/  STL [R1+0x284], R148 ;  /* 0x0002849401007387 */ /* 0x0007e20000100800 */
[----:B------:R-:W-:-:S03]  /*b770*/  FADD R146, R38, R146 ;  /* 0x0000009226927221 */ /* 0x000fc60000000000 */
        /* <DEDUP_REMOVED lines=20> */
[----:B0-----:R-:W4:Y:S01]  /*b8c0*/  LDL.LU R151, [R1+0x2bc] ;  /* 0x0002bc0001977983 */ /* 0x001f220000300800 */
[----:B------:R-:W-:-:S03]  /*b8d0*/  FADD R0, R49, R0 ;  /* 0x0000000031007221 */ /* 0x000fc60000000000 */
[----:B------:R0:W-:Y:S04]  /*b8e0*/  STL [R1+0x2b0], R137 ;  /* 0x0002b08901007387 */ /* 0x0001e80000100800 */
[----:B-1----:R-:W4:Y:S04]  /*b8f0*/  LDL.LU R150, [R1+0x2c0] ;  /* 0x0002c00001967983 */ /* 0x002f280000300800 */
[----:B------:R1:W-:Y:S04]  /*b900*/  STL [R1+0x2b4], R2 ;  /* 0x0002b40201007387 */ /* 0x0003e80000100800 */
[----:B--2---:R-:W2:Y:S04]  /*b910*/  LDL.LU R149, [R1+0x2c4] ;  /* 0x0002c40001957983 */ /* 0x004ea80000300800 */
[----:B------:R1:W-:Y:S04]  /*b920*/  STL [R1+0x2b8], R0 ;  /* 0x0002b80001007387 */ /* 0x0003e80000100800 */
[----:B---3--:R-:W3:Y:S04]  /*b930*/  LDL.LU R148, [R1+0x2c8] ;  /* 0x0002c80001947983 */ /* 0x008ee80000300800 */
[----:B----4-:R-:W4:Y:S04]  /*b940*/  LDL.LU R147, [R1+0x2cc] ;  /* 0x0002cc0001937983 */ /* 0x010f280000300800 */
[----:B------:R-:W4:Y:S04]  /*b950*/  LDL.LU R146, [R1+0x2d0] ;  /* 0x0002d00001927983 */ /* 0x000f280000300800 */
        /* <DEDUP_REMOVED lines=8> */
[----:B0-----:R-:W4:Y:S04]  /*b9e0*/  LDL.LU R137, [R1+0x2f4] ;  /* 0x0002f40001897983 */ /* 0x001f280000300800 */
[----:B-1----:R-:W4:Y:S04]  /*b9f0*/  LDL.LU R2, [R1+0x2f8] ;  /* 0x0002f80001027983 */ /* 0x002f280000300800 */
[----:B------:R-:W4:Y:S01]  /*ba00*/  LDL.LU R0, [R1+0x2fc] ;  /* 0x0002fc0001007983 */ /* 0x000f220000300800 */
[----:B------:R-:W-:-:S01]  /*ba10*/  FADD R151, R50, R151 ;  /* 0x0000009732977221 */ /* 0x000fc20000000000 */
[----:B------:R-:W-:-:S04]  /*ba20*/  FADD R150, R51, R150 ;  /* 0x0000009633967221 */ /* 0x000fc80000000000 */
[----:B------:R0:W-:Y:S01]  /*ba30*/  STL [R1+0x2bc], R151 ;  /* 0x0002bc9701007387 */ /* 0x0001e20000100800 */
[----:B--2---:R-:W-:-:S03]  /*ba40*/  FADD R149, R52, R149 ;  /* 0x0000009534957221 */ /* 0x004fc60000000000 */
[----:B------:R1:W-:Y:S01]  /*ba50*/  STL [R1+0x2c0], R150 ;  /* 0x0002c09601007387 */ /* 0x0003e20000100800 */
[----:B---3--:R-:W-:-:S03]  /*ba60*/  FADD R148, R53, R148 ;  /* 0x0000009435947221 */ /* 0x008fc60000000000 */
[----:B------:R2:W-:Y:S01]  /*ba70*/  STL [R1+0x2c4], R149 ;  /* 0x0002c49501007387 */ /* 0x0005e20000100800 */
[----:B----4-:R-:W-:-:S03]  /*ba80*/  FADD R147, R54, R147 ;  /* 0x0000009336937221 */ /* 0x010fc60000000000 */
        /* <DEDUP_REMOVED lines=198> */
[----:B------:R-:W-:Y:S01]  /*c6f0*/  STL [R1+0x3cc], R151 ;  /* 0x0003cc9701007387 */ /* 0x000fe20000100800 */
[----:B--2---:R-:W-:-:S03]  /*c700*/  FADD R149, R120, R149 ;  /* 0x0000009578957221 */ /* 0x004fc60000000000 */
[----:B------:R-:W-:Y:S01]  /*c710*/  STL [R1+0x3d0], R150 ;  /* 0x0003d09601007387 */ /* 0x000fe20000100800 */
[----:B---3--:R-:W-:-:S03]  /*c720*/  FADD R148, R121, R148 ;  /* 0x0000009479947221 */ /* 0x008fc60000000000 */
[----:B------:R-:W-:Y:S01]  /*c730*/  STL [R1+0x3d4], R149 ;  /* 0x0003d49501007387 */ /* 0x000fe20000100800 */
[----:B----4-:R-:W-:-:S03]  /*c740*/  FADD R147, R122, R147 ;  /* 0x000000937a937221 */ /* 0x010fc60000000000 */
[----:B------:R-:W-:Y:S01]  /*c750*/  STL [R1+0x3d8], R148 ;  /* 0x0003d89401007387 */ /* 0x000fe20000100800 */
[----:B------:R-:W-:-:S03]  /*c760*/  FADD R146, R123, R146 ;  /* 0x000000927b927221 */ /* 0x000fc60000000000 */
        /* <DEDUP_REMOVED lines=18> */
[----:B------:R-:W-:Y:S04]  /*c890*/  STL [R1+0x400], R138 ;  /* 0x0004008a01007387 */ /* 0x000fe80000100800 */
[----:B------:R0:W-:Y:S04]  /*c8a0*/  STL [R1+0x404], R137 ;  /* 0x0004048901007387 */ /* 0x0001e80000100800 */
[----:B0-----:R-:W2:Y:S01]  /*c8b0*/  LDL.LU R137, [R1+0x410] ;  /* 0x0004100001897983 */ /* 0x001ea20000300800 */
[----:B------:R-:W-:-:S01]  /*c8c0*/  FADD R2, R133, R2 ;  /* 0x0000000285027221 */ /* 0x000fc20000000000 */
[----:B------:R-:W-:-:S02]  /*c8d0*/  FADD R0, R134, R0 ;  /* 0x0000000086007221 */ /* 0x000fc40000000000 */
[----:B------:R-:W3:Y:S04]  /*c8e0*/  LDL.LU R138, [R1+0x414] ;  /* 0x00041400018a7983 */ /* 0x000ee80000300800 */
[----:B------:R-:W-:Y:S04]  /*c8f0*/  STL [R1+0x408], R2 ;  /* 0x0004080201007387 */ /* 0x000fe80000100800 */
[----:B------:R-:W4:Y:S04]  /*c900*/  LDL.LU R139, [R1+0x418] ;  /* 0x00041800018b7983 */ /* 0x000f280000300800 */
[----:B------:R0:W-:Y:S04]  /*c910*/  STL [R1+0x40c], R0 ;  /* 0x00040c0001007387 */ /* 0x0001e80000100800 */
        /* <DEDUP_REMOVED lines=13> */
[----:B------:R-:W4:Y:S01]  /*c9f0*/  LDL.LU R2, [R1+0x450] ;  /* 0x0004500001027983 */ /* 0x000f220000300800 */
[----:B--2---:R-:W-:-:S05]  /*ca00*/  FADD R137, R135, R137 ;  /* 0x0000008987897221 */ /* 0x004fca0000000000 */
[----:B------:R0:W-:Y:S04]  /*ca10*/  STL [R1+0x410], R137 ;  /* 0x0004108901007387 */ /* 0x0001e80000100800 */
[----:B0-----:R-:W4:Y:S01]  /*ca20*/  LDL.LU R137, [R1+0x4a8] ;  /* 0x0004a80001897983 */ /* 0x001f220000300800 */
[----:B---3--:R-:W-:-:S05]  /*ca30*/  FADD R138, R136, R138 ;  /* 0x0000008a888a7221 */ /* 0x008fca0000000000 */
[----:B------:R0:W-:Y:S04]  /*ca40*/  STL [R1+0x414], R138 ;  /* 0x0004148a01007387 */ /* 0x0001e80000100800 */
[----:B0-----:R-:W2:Y:S01]  /*ca50*/  LDL.LU R138, [R1+0x4a4] ;  /* 0x0004a400018a7983 */ /* 0x001ea20000300800 */
[----:B----4-:R-:W-:-:S05]  /*ca60*/  FADD R139, R137, R139 ;  /* 0x0000008b898b7221 */ /* 0x010fca0000000000 */
[----:B------:R0:W-:Y:S04]  /*ca70*/  STL [R1+0x418], R139 ;  /* 0x0004188b01007387 */ /* 0x0001e80000100800 */
[----:B0-----:R-:W3:Y:S01]  /*ca80*/  LDL.LU R139, [R1+0x4a0] ;  /* 0x0004a000018b7983 */ /* 0x001ee20000300800 */
[----:B--2---:R-:W-:-:S05]  /*ca90*/  FADD R140, R138, R140 ;  /* 0x0000008c8a8c7221 */ /* 0x004fca0000000000 */
[----:B------:R0:W-:Y:S04]  /*caa0*/  STL [R1+0x41c], R140 ;  /* 0x00041c8c01007387 */ /* 0x0001e80000100800 */
[----:B0-----:R-:W2:Y:S01]  /*cab0*/  LDL.LU R140, [R1+0x49c] ;  /* 0x00049c00018c7983 */ /* 0x001ea20000300800 */
[----:B---3--:R-:W-:-:S05]  /*cac0*/  FADD R141, R139, R141 ;  /* 0x0000008d8b8d7221 */ /* 0x008fca0000000000 */
        /* <DEDUP_REMOVED lines=34> */
[----:B0-----:R0:W5:Y:S01]  /*ccf0*/  LDL.LU R0, [R1+0x46c] ;  /* 0x00046c0001007983 */ /* 0x0011620000300800 */
[----:B------:R-:W-:Y:S01]  /*cd00*/  UMOV UR6, URZ ;  /* 0x0000003f00067c82 */ /* 0x000fe20008000000 */
[----:B---3--:R-:W-:-:S05]  /*cd10*/  FADD R2, R2, R151 ;  /* 0x0000009702027221 */ /* 0x008fca0000000000 */
[----:B------:R0:W-:Y:S02]  /*cd20*/  STL [R1+0x450], R2 ;  /* 0x0004500201007387 */ /* 0x0001e40000100800 */
.L_x_24:
[----:B------:R-:W-:Y:S05]  /*cd30*/  @!P1 BRA `(.L_x_25) ;  /* 0x0000000000049947 */ /* 0x000fea0003800000 */
[----:B------:R-:W-:Y:S01]  /*cd40*/  BPT.TRAP 0x1 ;  /* 0x000000040000795c */ /* 0x000fe20000300000 */
.L_x_25:
[----:B------:R-:W-:Y:S02]  /*cd50*/  UISETP.GT.U32.AND UP0, UPT, UR13, 0x1, UPT ;  /* 0x000000010d00788c */ /* 0x000fe4000bf04070 */
[----:B------:R-:W-:-:S04]  /*cd60*/  ULEA UR8, UR25, UR11, 0x3 ;  /* 0x0000000b19087291 */ /* 0x000fc8000f8e183f */
[----:B------:R-:W-:Y:S01]  /*cd70*/  UIADD3 UR8, UR8, 0x10, URZ ;  /* 0x0000001008087890 */ /* 0x000fe2000fffe03f */
[----:B------:R-:W-:-:S03]  /*cd80*/  PLOP3.LUT P0, PT, PT, PT, UP0, 0x80, 0x0 ;  /* 0x000000000000781c */ /* 0x000fc60003f0f008 */
[----:B------:R-:W-:-:S09]  /*cd90*/  UPRMT UR8, URZ, 0x654, UR8 ;  /* 0x000006543f087896 */ /* 0x000fd20008000008 */
[----:B------:R-:W-:Y:S01]  /*cda0*/  SYNCS.ARRIVE.TRANS64.RED.A1T0 RZ, [UR8], RZ ;  /* 0x000000ffffff79a7 */ /* 0x000fe20008100408 */
[----:B------:R-:W-:Y:S05]  /*cdb0*/  @P0 BRA `(.L_x_26) ;  /* 0x0000000000040947 */ /* 0x000fea0003800000 */
[----:B------:R-:W-:Y:S01]  /*cdc0*/  BPT.TRAP 0x1 ;  /* 0x000000040000795c */ /* 0x000fe20000300000 */
.L_x_26:
[----:B------:R-:W-:Y:S02]  /*cdd0*/  UISETP.GT.AND UP2, UPT, UR15, 0x1, UPT ;  /* 0x000000010f00788c */ /* 0x000fe4000bf44270 */
[----:B------:R-:W-:Y:S02]  /*cde0*/  UIADD3 UR14, UR14, 0x1, URZ ;  /* 0x000000010e0e7890 */ /* 0x000fe4000fffe03f */
[----:B------:R-:W-:Y:S02]  /*cdf0*/  UIADD3 UR25, UR25, 0x1, URZ ;  /* 0x0000000119197890 */ /* 0x000fe4000fffe03f */
[----:B------:R-:W-:Y:S01]  /*ce00*/  PLOP3.LUT P0, PT, PT, PT, UP2, 0x80, 0x0 ;  /* 0x000000000000781c */ /* 0x000fe20003f0f028 */
[----:B------:R-:W-:Y:S02]  /*ce10*/  UISETP.NE.AND UP0, UPT, UR14, 0x2, UPT ;  /* 0x000000020e00788c */ /* 0x000fe4000bf05270 */
[----:B------:R-:W-:Y:S02]  /*ce20*/  UISETP.NE.AND UP1, UPT, UR25, 0x2, UPT ;  /* 0x000000021900788c */ /* 0x000fe4000bf25270 */
[----:B------:R-:W-:-:S02]  /*ce30*/  USEL UR8, URZ, 0x1, UP0 ;  /* 0x000000013f087887 */ /* 0x000fc40008000000 */
[----:B------:R-:W-:Y:S02]  /*ce40*/  UIADD3 UR15, UR15, -0x1, URZ ;  /* 0xffffffff0f0f7890 */ /* 0x000fe4000fffe03f */
[----:B------:R-:W-:Y:S02]  /*ce50*/  USEL UR14, UR14, URZ, UP0 ;  /* 0x0000003f0e0e7287 */ /* 0x000fe40008000000 */
[----:B-----5:R-:W-:Y:S01]  /*ce60*/  LOP3.LUT R0, R0, UR8, RZ, 0x3c, !PT ;  /* 0x0000000800007c12 */ /* 0x020fe2000f8e3cff */
[----:B------:R-:W-:Y:S01]  /*ce70*/  USEL UR25, UR25, URZ, UP1 ;  /* 0x0000003f19197287 */ /* 0x000fe20008800000 */
[----:B------:R-:W-:Y:S01]  /*ce80*/  UMOV UR8, 0x1 ;  /* 0x0000000100087882 */ /* 0x000fe20000000000 */
[----:B------:R-:W-:Y:S10]  /*ce90*/  @P0 BRA `(.L_x_27) ;  /* 0xffffff9c00bc0947 */ /* 0x000ff4000383ffff */
.L_x_19:
[----:B------:R-:W-:-:S04]  /*cea0*/  UISETP.NE.AND UP0, UPT, UR6, URZ, UPT ;  /* 0x0000003f0600728c */ /* 0x000fc8000bf05270 */
[----:B------:R-:W-:-:S06]  /*ceb0*/  USEL UR6, URZ, 0x1, !UP0 ;  /* 0x000000013f067887 */ /* 0x000fcc000c000000 */
[----:B------:R-:W-:-:S13]  /*cec0*/  ISETP.NE.AND P0, PT, RZ, UR6, PT ;  /* 0x00000006ff007c0c */ /* 0x000fda000bf05270 */
[----:B------:R-:W-:Y:S05]  /*ced0*/  @!P0 BRA `(.L_x_28) ;  /* 0x0000003800108947 */ /* 0x000fea0003800000 */
[----:B------:R1:W-:Y:S04]  /*cee0*/  STL [R1+0x61c], R43 ;  /* 0x00061c2b01007387 */ /* 0x0003e80000100800 */
[----:B-1----:R-:W3:Y:S04]  /*cef0*/  LDL.LU R43, [R1] ;  /* 0x00000000012b7983 */ /* 0x002ee80000300800 */
[----:B------:R1:W-:Y:S04]  /*cf00*/  STL [R1+0x618], R44 ;  /* 0x0006182c01007387 */ /* 0x0003e80000100800 */
[----:B-1----:R-:W4:Y:S04]  /*cf10*/  LDL.LU R44, [R1+0x4] ;  /* 0x00000400012c7983 */ /* 0x002f280000300800 */
[----:B------:R1:W-:Y:S04]  /*cf20*/  STL [R1+0x614], R45 ;  /* 0x0006142d01007387 */ /* 0x0003e80000100800 */
[----:B-1----:R-:W5:Y:S04]  /*cf30*/  LDL.LU R45, [R1+0x8] ;  /* 0x00000800012d7983 */ /* 0x002f680000300800 */
[----:B------:R1:W-:Y:S04]  /*cf40*/  STL [R1+0x610], R46 ;  /* 0x0006102e01007387 */ /* 0x0003e80000100800 */
[----:B-1----:R-:W2:Y:S04]  /*cf50*/  LDL.LU R46, [R1+0xc] ;  /* 0x00000c00012e7983 */ /* 0x002ea80000300800 */
        /* <DEDUP_REMOVED lines=138> */
[----:B------:R-:W2:Y:S04]  /*d800*/  LDL.LU R0, [R1+0x1b0] ;  /* 0x0001b00001007983 */ /* 0x000ea80000300800 */
[----:B0-----:R-:W2:Y:S04]  /*d810*/  LDL.LU R2, [R1+0x204] ;  /* 0x0002040001027983 */ /* 0x001ea80000300800 */
[----:B------:R0:W-:Y:S04]  /*d820*/  STL [R1+0x4f8], R116 ;  /* 0x0004f87401007387 */ /* 0x0001e80000100800 */
        /* <DEDUP_REMOVED lines=66> */
[----:B0-----:R-:W2:Y:S01]  /*dc50*/  LDL.LU R149, [R1+0x12c] ;  /* 0x00012c0001957983 */ /* 0x001ea20000300800 */
[----:B---3--:R-:W-:-:S03]  /*dc60*/  FADD R3, R43, R3 ;  /* 0x000000032b037221 */ /* 0x008fc60000000000 */
[----:B------:R0:W-:Y:S01]  /*dc70*/  STL [R1+0x470], R150 ;  /* 0x0004709601007387 */ /* 0x0001e20000100800 */
[----:B----4-:R-:W-:Y:S01]  /*dc80*/  FADD R4, R44, R4 ;  /* 0x000000042c047221 */ /* 0x010fe20000000000 */
[----:B-----5:R-:W-:Y:S01]  /*dc90*/  FADD R5, R45, R5 ;  /* 0x000000052d057221 */ /* 0x020fe20000000000 */
[----:B--2---:R-:W-:Y:S01]  /*dca0*/  FADD R6, R46, R6 ;  /* 0x000000062e067221 */ /* 0x004fe20000000000 */
[----:B------:R-:W-:Y:S01]  /*dcb0*/  FADD R7, R47, R7 ;  /* 0x000000072f077221 */ /* 0x000fe20000000000 */
[----:B0-----:R-:W2:Y:S04]  /*dcc0*/  LDL.LU R150, [R1+0x128] ;  /* 0x0001280001967983 */ /* 0x001ea80000300800 */
[----:B------:R0:W-:Y:S01]  /*dcd0*/  STL [R1+0x46c], R151 ;  /* 0x00046c9701007387 */ /* 0x0001e20000100800 */
[----:B------:R-:W-:Y:S01]  /*dce0*/  FADD R8, R48, R8 ;  /* 0x0000000830087221 */ /* 0x000fe20000000000 */
[----:B------:R-:W-:Y:S01]  /*dcf0*/  FADD R9, R49, R9 ;  /* 0x0000000931097221 */ /* 0x000fe20000000000 */
[----:B------:R-:W-:Y:S01]  /*dd00*/  FADD R10, R50, R10 ;  /* 0x0000000a320a7221 */ /* 0x000fe20000000000 */
[----:B0-----:R-:W3:Y:S04]  /*dd10*/  LDL.LU R151, [R1+0x124] ;  /* 0x0001240001977983 */ /* 0x001ee80000300800 */
[----:B------:R-:W4:Y:S04]  /*dd20*/  LDL.LU R43, [R1+0x61c] ;  /* 0x00061c00012b7983 */ /* 0x000f280000300800 */
[----:B------:R-:W5:Y:S04]  /*dd30*/  LDL.LU R44, [R1+0x618] ;  /* 0x00061800012c7983 */ /* 0x000f680000300800 */
[----:B------:R-:W4:Y:S04]  /*dd40*/  LDL.LU R45, [R1+0x614] ;  /* 0x00061400012d7983 */ /* 0x000f280000300800 */
[----:B------:R-:W5:Y:S01]  /*dd50*/  LDL.LU R46, [R1+0x610] ;  /* 0x00061000012e7983 */ /* 0x000f620000300800 */
[----:B------:R-:W-:-:S03]  /*dd60*/  FADD R11, R51, R11 ;  /* 0x0000000b330b7221 */ /* 0x000fc60000000000 */
[----:B------:R-:W4:Y:S01]  /*dd70*/  LDL.LU R47, [R1+0x60c] ;  /* 0x00060c00012f7983 */ /* 0x000f220000300800 */
[----:B------:R-:W-:-:S03]  /*dd80*/  FADD R12, R52, R12 ;  /* 0x0000000c340c7221 */ /* 0x000fc60000000000 */
        /* <DEDUP_REMOVED lines=132> */
[----:B------:R-:W5:Y:S04]  /*e5d0*/  LDL.LU R114, [R1+0x500] ;  /* 0x0005000001727983 */ /* 0x000f680000300800 */
[----:B------:R-:W5:Y:S01]  /*e5e0*/  LDL.LU R115, [R1+0x4fc] ;  /* 0x0004fc0001737983 */ /* 0x000f620000300800 */
[----:B------:R-:W-:Y:S01]  /*e5f0*/  FADD R206, R149, R206 ;  /* 0x000000ce95ce7221 */ /* 0x000fe20000000000 */
[----:B------:R-:W-:Y:S01]  /*e600*/  FADD R237, R118, R237 ;  /* 0x000000ed76ed7221 */ /* 0x000fe20000000000 */
[----:B------:R-:W-:Y:S01]  /*e610*/  FADD R236, R119, R236 ;  /* 0x000000ec77ec7221 */ /* 0x000fe20000000000 */
[----:B------:R0:W-:Y:S01]  /*e620*/  STL [R1+0x200], R116 ;  /* 0x0002007401007387 */ /* 0x0001e20000100800 */
[----:B------:R-:W-:Y:S01]  /*e630*/  FADD R235, R120, R235 ;  /* 0x000000eb78eb7221 */ /* 0x000fe20000000000 */
        /* <DEDUP_REMOVED lines=8> */
[----:B0-----:R-:W4:Y:S01]  /*e6c0*/  LDL.LU R116, [R1+0x1b4] ;  /* 0x0001b40001747983 */ /* 0x001f220000300800 */
[----:B------:R-:W-:Y:S01]  /*e6d0*/  FADD R226, R129, R226 ;  /* 0x000000e281e27221 */ /* 0x000fe20000000000 */
[----:B------:R-:W-:Y:S01]  /*e6e0*/  FADD R225, R130, R225 ;  /* 0x000000e182e17221 */ /* 0x000fe20000000000 */
[----:B------:R-:W-:Y:S01]  /*e6f0*/  FADD R224, R131, R224 ;  /* 0x000000e083e07221 */ /* 0x000fe20000000000 */
[----:B------:R-:W4:Y:S01]  /*e700*/  LDL.LU R148, [R1+0x208] ;  /* 0x0002080001947983 */ /* 0x000f220000300800 */
[----:B------:R-:W-:Y:S01]  /*e710*/  FADD R223, R132, R223 ;  /* 0x000000df84df7221 */ /* 0x000fe20000000000 */
[----:B------:R-:W-:Y:S01]  /*e720*/  FADD R216, R139, R216 ;  /* 0x000000d88bd87221 */ /* 0x000fe20000000000 */
[----:B------:R-:W-:Y:S01]  /*e730*/  FADD R222, R133, R222 ;  /* 0x000000de85de7221 */ /* 0x000fe20000000000 */
        /* <DEDUP_REMOVED lines=8> */
[----:B------:R-:W5:Y:S01]  /*e7c0*/  LDL.LU R149, [R1+0x20c] ;  /* 0x00020c0001957983 */ /* 0x000f620000300800 */
[----:B------:R-:W-:Y:S01]  /*e7d0*/  FADD R212, R143, R212 ;  /* 0x000000d48fd47221 */ /* 0x000fe20000000000 */
[----:B------:R-:W-:Y:S01]  /*e7e0*/  FADD R218, R137, R218 ;  /* 0x000000da89da7221 */ /* 0x000fe20000000000 */
[----:B------:R-:W-:Y:S01]  /*e7f0*/  FADD R211, R144, R211 ;  /* 0x000000d390d37221 */ /* 0x000fe20000000000 */
[----:B------:R-:W5:Y:S01]  /*e800*/  LDL.LU R118, [R1+0x1bc] ;  /* 0x0001bc0001767983 */ /* 0x000f620000300800 */
[----:B------:R-:W-:Y:S01]  /*e810*/  FADD R217, R138, R217 ;  /* 0x000000d98ad97221 */ /* 0x000fe20000000000 */
[----:B------:R-:W-:Y:S01]  /*e820*/  FADD R210, R145, R210 ;  /* 0x000000d291d27221 */ /* 0x000fe20000000000 */
[----:B---3--:R-:W-:Y:S01]  /*e830*/  FADD R204, R151, R204 ;  /* 0x000000cc97cc7221 */ /* 0x008fe20000000000 */
[----:B------:R-:W3:Y:S01]  /*e840*/  LDL.LU R0, [R1+0x210] ;  /* 0x0002100001007983 */ /* 0x000ee20000300800 */
[----:B------:R-:W-:Y:S01]  /*e850*/  FADD R209, R146, R209 ;  /* 0x000000d192d17221 */ /* 0x000fe20000000000 */
[----:B--2---:R-:W-:Y:S01]  /*e860*/  FADD R205, R150, R205 ;  /* 0x000000cd96cd7221 */ /* 0x004fe20000000000 */
[----:B------:R-:W-:Y:S01]  /*e870*/  FADD R208, R147, R208 ;  /* 0x000000d093d07221 */ /* 0x000fe20000000000 */
[----:B------:R-:W2:Y:S04]  /*e880*/  LDL.LU R119, [R1+0x1c0] ;  /* 0x0001c00001777983 */ /* 0x000ea80000300800 */
[----:B0-----:R-:W2:Y:S04]  /*e890*/  LDL.LU R2, [R1+0x214] ;  /* 0x0002140001027983 */ /* 0x001ea80000300800 */
        /* <DEDUP_REMOVED lines=29> */
[----:B------:R-:W2:Y:S01]  /*ea70*/  LDL.LU R147, [R1+0x250] ;  /* 0x0002500001937983 */ /* 0x000ea20000300800 */
[----:B----4-:R-:W-:-:S03]  /*ea80*/  FADD R148, R116, R148 ;  /* 0x0000009474947221 */ /* 0x010fc60000000000 */
[----:B------:R-:W4:Y:S04]  /*ea90*/  LDL.LU R116, [R1+0x4f8] ;  /* 0x0004f80001747983 */ /* 0x000f280000300800 */
[----:B------:R0:W-:Y:S01]  /*eaa0*/  STL [R1+0x208], R148 ;  /* 0x0002089401007387 */ /* 0x0001e20000100800 */
[----:B-----5:R-:W-:-:S03]  /*eab0*/  FADD R149, R117, R149 ;  /* 0x0000009575957221 */ /* 0x020fc60000000000 */
[----:B0-----:R-:W5:Y:S04]  /*eac0*/  LDL.LU R148, [R1+0x254] ;  /* 0x0002540001947983 */ /* 0x001f680000300800 */
[----:B------:R-:W4:Y:S04]  /*ead0*/  LDL.LU R117, [R1+0x4f4] ;  /* 0x0004f40001757983 */ /* 0x000f280000300800 */
[----:B------:R0:W-:Y:S04]  /*eae0*/  STL [R1+0x20c], R149 ;  /* 0x00020c9501007387 */ /* 0x0001e80000100800 */
[----:B0-----:R-:W4:Y:S01]  /*eaf0*/  LDL.LU R149, [R1+0x258] ;  /* 0x0002580001957983 */ /* 0x001f220000300800 */
[----:B---3--:R-:W-:Y:S01]  /*eb00*/  FADD R0, R118, R0 ;  /* 0x0000000076007221 */ /* 0x008fe20000000000 */
[----:B--2---:R-:W-:-:S02]  /*eb10*/  FADD R2, R119, R2 ;  /* 0x0000000277027221 */ /* 0x004fc40000000000 */
[----:B------:R-:W2:Y:S01]  /*eb20*/  LDL.LU R118, [R1+0x4f0] ;  /* 0x0004f00001767983 */ /* 0x000ea20000300800 */
[----:B------:R-:W-:-:S03]  /*eb30*/  FADD R121, R120, R121 ;  /* 0x0000007978797221 */ /* 0x000fc60000000000 */
[----:B------:R0:W-:Y:S01]  /*eb40*/  STL [R1+0x210], R0 ;  /* 0x0002100001007387 */ /* 0x0001e20000100800 */
[----:B------:R-:W-:-:S03]  /*eb50*/  FADD R123, R122, R123 ;  /* 0x0000007b7a7b7221 */ /* 0x000fc60000000000 */
[----:B0-----:R-:W3:Y:S04]  /*eb60*/  LDL.LU R0, [R1+0x25c] ;  /* 0x00025c0001007983 */ /* 0x001ee80000300800 */
[----:B------:R-:W2:Y:S04]  /*eb70*/  LDL.LU R119, [R1+0x4ec] ;  /* 0x0004ec0001777983 */ /* 0x000ea80000300800 */
[----:B------:R0:W-:Y:S01]  /*eb80*/  STL [R1+0x214], R2 ;  /* 0x0002140201007387 */ /* 0x0001e20000100800 */
[----:B------:R-:W-:Y:S01]  /*eb90*/  FADD R125, R124, R125 ;  /* 0x0000007d7c7d7221 */ /* 0x000fe20000000000 */
[----:B------:R-:W-:-:S02]  /*eba0*/  FADD R127, R126, R127 ;  /* 0x0000007f7e7f7221 */ /* 0x000fc40000000000 */
[----:B0-----:R-:W2:Y:S04]  /*ebb0*/  LDL.LU R2, [R1+0x260] ;  /* 0x0002600001027983 */ /* 0x001ea80000300800 */
[----:B------:R-:W2:Y:S04]  /*ebc0*/  LDL.LU R120, [R1+0x4e8] ;  /* 0x0004e80001787983 */ /* 0x000ea80000300800 */
[----:B------:R0:W-:Y:S01]  /*ebd0*/  STL [R1+0x218], R121 ;  /* 0x0002187901007387 */ /* 0x0001e20000100800 */
[----:B------:R-:W-:-:S03]  /*ebe0*/  FADD R129, R128, R129 ;  /* 0x0000008180817221 */ /* 0x000fc60000000000 */
        /* <DEDUP_REMOVED lines=42> */
[----:B------:R0:W-:Y:S04]  /*ee90*/  STL [R1+0x244], R144 ;  /* 0x0002449001007387 */ /* 0x0001e80000100800 */
[----:B0-----:R-:W2:Y:S04]  /*eea0*/  LDL.LU R144, [R1+0x278] ;  /* 0x0002780001907983 */ /* 0x001ea80000300800 */
[----:B------:R-:W2:Y:S04]  /*eeb0*/  LDL.LU R138, [R1+0x4a0] ;  /* 0x0004a000018a7983 */ /* 0x000ea80000300800 */
[----:B------:R0:W-:Y:S04]  /*eec0*/  STL [R1+0x248], R145 ;  /* 0x0002489101007387 */ /* 0x0001e80000100800 */
[----:B0-----:R-:W2:Y:S04]  /*eed0*/  LDL.LU R145, [R1+0x27c] ;  /* 0x00027c0001917983 */ /* 0x001ea80000300800 */
[----:B------:R0:W-:Y:S01]  /*eee0*/  STL [R1+0x24c], R146 ;  /* 0x00024c9201007387 */ /* 0x0001e20000100800 */
[----:B-----5:R-:W-:-:S03]  /*eef0*/  FADD R148, R24, R148 ;  /* 0x0000009418947221 */ /* 0x020fc60000000000 */
[----:B0-----:R-:W5:Y:S04]  /*ef00*/  LDL.LU R146, [R1+0x280] ;  /* 0x0002800001927983 */ /* 0x001f680000300800 */
[----:B------:R0:W-:Y:S04]  /*ef10*/  STL [R1+0x250], R147 ;  /* 0x0002509301007387 */ /* 0x0001e80000100800 */
[----:B0-----:R-:W5:Y:S01]  /*ef20*/  LDL.LU R147, [R1+0x284] ;  /* 0x0002840001937983 */ /* 0x001f620000300800 */
[----:B----4-:R-:W-:-:S03]  /*ef30*/  FADD R149, R25, R149 ;  /* 0x0000009519957221 */ /* 0x010fc60000000000 */
[----:B------:R0:W-:Y:S04]  /*ef40*/  STL [R1+0x254], R148 ;  /* 0x0002549401007387 */ /* 0x0001e80000100800 */
[----:B0-----:R-:W4:Y:S04]  /*ef50*/  LDL.LU R148, [R1+0x288] ;  /* 0x0002880001947983 */ /* 0x001f280000300800 */
[----:B------:R0:W-:Y:S04]  /*ef60*/  STL [R1+0x258], R149 ;  /* 0x0002589501007387 */ /* 0x0001e80000100800 */
[----:B0-----:R-:W4:Y:S04]  /*ef70*/  LDL.LU R149, [R1+0x28c] ;  /* 0x00028c0001957983 */ /* 0x001f280000300800 */
[----:B------:R-:W4:Y:S01]  /*ef80*/  LDL.LU R150, [R1+0x290] ;  /* 0x0002900001967983 */ /* 0x000f220000300800 */
[----:B---3--:R-:W-:-:S03]  /*ef90*/  FADD R0, R26, R0 ;  /* 0x000000001a007221 */ /* 0x008fc60000000000 */
[----:B------:R-:W3:Y:S01]  /*efa0*/  LDL.LU R151, [R1+0x294] ;  /* 0x0002940001977983 */ /* 0x000ee20000300800 */
[----:B--2---:R-:W-:-:S03]  /*efb0*/  FADD R2, R27, R2 ;  /* 0x000000021b027221 */ /* 0x004fc60000000000 */
[----:B------:R0:W-:Y:S04]  /*efc0*/  STL [R1+0x25c], R0 ;  /* 0x00025c0001007387 */ /* 0x0001e80000100800 */
[----:B------:R-:W2:Y:S04]  /*efd0*/  LDL.LU R27, [R1+0x2c8] ;  /* 0x0002c800011b7983 */ /* 0x000ea80000300800 */
[----:B------:R-:W2:Y:S04]  /*efe0*/  LDL.LU R26, [R1+0x2cc] ;  /* 0x0002cc00011a7983 */ /* 0x000ea80000300800 */
[----:B------:R1:W-:Y:S04]  /*eff0*/  STL [R1+0x260], R2 ;  /* 0x0002600201007387 */ /* 0x0003e80000100800 */
[----:B------:R-:W2:Y:S04]  /*f000*/  LDL.LU R25, [R1+0x2d0] ;  /* 0x0002d00001197983 */ /* 0x000ea80000300800 */
[----:B------:R-:W2:Y:S04]  /*f010*/  LDL.LU R24, [R1+0x2d4] ;  /* 0x0002d40001187983 */ /* 0x000ea80000300800 */
[----:B0-----:R-:W2:Y:S04]  /*f020*/  LDL.LU R0, [R1+0x2d8] ;  /* 0x0002d80001007983 */ /* 0x001ea80000300800 */
[----:B-1----:R-:W2:Y:S01]  /*f030*/  LDL.LU R2, [R1+0x2dc] ;  /* 0x0002dc0001027983 */ /* 0x002ea20000300800 */
[----:B------:R-:W-:-:S05]  /*f040*/  FADD R139, R28, R139 ;  /* 0x0000008b1c8b7221 */ /* 0x000fca0000000000 */
[----:B------:R0:W-:Y:S04]  /*f050*/  STL [R1+0x264], R139 ;  /* 0x0002648b01007387 */ /* 0x0001e80000100800 */
[----:B0-----:R-:W2:Y:S01]  /*f060*/  LDL.LU R139, [R1+0x49c] ;  /* 0x00049c00018b7983 */ /* 0x001ea20000300800 */
[----:B------:R-:W-:-:S03]  /*f070*/  FADD R140, R29, R140 ;  /* 0x0000008c1d8c7221 */ /* 0x000fc60000000000 */
[----:B------:R-:W2:Y:S04]  /*f080*/  LDL.LU R28, [R1+0x2c4] ;  /* 0x0002c400011c7983 */ /* 0x000ea80000300800 */
        /* <DEDUP_REMOVED lines=20> */
[----:B------:R0:W-:Y:S01]  /*f1d0*/  STL [R1+0x27c], R145 ;  /* 0x00027c9101007387 */ /* 0x0001e20000100800 */
[----:B-----5:R-:W-:-:S03]  /*f1e0*/  FADD R146, R35, R146 ;  /* 0x0000009223927221 */ /* 0x020fc60000000000 */
[----:B0-----:R-:W5:Y:S04]  /*f1f0*/  LDL.LU R145, [R1+0x484] ;  /* 0x0004840001917983 */ /* 0x001f680000300800 */
[----:B------:R-:W5:Y:S04]  /*f200*/  LDL.LU R34, [R1+0x2ac] ;  /* 0x0002ac0001227983 */ /* 0x000f680000300800 */
[----:B------:R0:W-:Y:S01]  /*f210*/  STL [R1+0x280], R146 ;  /* 0x0002809201007387 */ /* 0x0001e20000100800 */
[----:B------:R-:W-:-:S03]  /*f220*/  FADD R147, R36, R147 ;  /* 0x0000009324937221 */ /* 0x000fc60000000000 */
[----:B0-----:R-:W5:Y:S04]  /*f230*/  LDL.LU R146, [R1+0x480] ;  /* 0x0004800001927983 */ /* 0x001f680000300800 */
[----:B------:R-:W5:Y:S01]  /*f240*/  LDL.LU R35, [R1+0x2a8] ;  /* 0x0002a80001237983 */ /* 0x000f620000300800 */
[----:B----4-:R-:W-:-:S03]  /*f250*/  FADD R148, R37, R148 ;  /* 0x0000009425947221 */ /* 0x010fc60000000000 */
[----:B------:R0:W-:Y:S04]  /*f260*/  STL [R1+0x284], R147 ;  /* 0x0002849301007387 */ /* 0x0001e80000100800 */
[----:B0-----:R-:W4:Y:S01]  /*f270*/  LDL.LU R147, [R1+0x47c] ;  /* 0x00047c0001937983 */ /* 0x001f220000300800 */
[----:B------:R-:W-:-:S03]  /*f280*/  FADD R149, R38, R149 ;  /* 0x0000009526957221 */ /* 0x000fc60000000000 */
[----:B------:R-:W4:Y:S01]  /*f290*/  LDL.LU R36, [R1+0x2a4] ;  /* 0x0002a40001247983 */ /* 0x000f220000300800 */
[----:B------:R-:W-:-:S03]  /*f2a0*/  FADD R150, R39, R150 ;  /* 0x0000009627967221 */ /* 0x000fc60000000000 */
[----:B------:R0:W-:Y:S04]  /*f2b0*/  STL [R1+0x288], R148 ;  /* 0x0002889401007387 */ /* 0x0001e80000100800 */
[----:B0-----:R-:W4:Y:S04]  /*f2c0*/  LDL.LU R148, [R1+0x478] ;  /* 0x0004780001947983 */ /* 0x001f280000300800 */
[----:B------:R-:W4:Y:S04]  /*f2d0*/  LDL.LU R37, [R1+0x2a0] ;  /* 0x0002a00001257983 */ /* 0x000f280000300800 */
[----:B------:R0:W-:Y:S04]  /*f2e0*/  STL [R1+0x28c], R149 ;  /* 0x00028c9501007387 */ /* 0x0001e80000100800 */
[----:B0-----:R-:W4:Y:S04]  /*f2f0*/  LDL.LU R149, [R1+0x474] ;  /* 0x0004740001957983 */ /* 0x001f280000300800 */
[----:B------:R-:W4:Y:S04]  /*f300*/  LDL.LU R38, [R1+0x29c] ;  /* 0x00029c0001267983 */ /* 0x000f280000300800 */
[----:B------:R0:W-:Y:S04]  /*f310*/  STL [R1+0x290], R150 ;  /* 0x0002909601007387 */ /* 0x0001e80000100800 */
[----:B0-----:R-:W4:Y:S04]  /*f320*/  LDL.LU R150, [R1+0x470] ;  /* 0x0004700001967983 */ /* 0x001f280000300800 */
[----:B------:R-:W4:Y:S01]  /*f330*/  LDL.LU R39, [R1+0x298] ;  /* 0x0002980001277983 */ /* 0x000f220000300800 */
[----:B---3--:R-:W-:-:S05]  /*f340*/  FADD R151, R40, R151 ;  /* 0x0000009728977221 */ /* 0x008fca0000000000 */
[----:B------:R0:W-:Y:S01]  /*f350*/  STL [R1+0x294], R151 ;  /* 0x0002949701007387 */ /* 0x0001e20000100800 */
[----:B--2---:R-:W-:-:S03]  /*f360*/  FADD R27, R53, R27 ;  /* 0x0000001b351b7221 */ /* 0x004fc60000000000 */
[----:B0-----:R-:W2:Y:S01]  /*f370*/  LDL.LU R151, [R1+0x46c] ;  /* 0x00046c0001977983 */ /* 0x001ea20000300800 */
        /* <DEDUP_REMOVED lines=11> */
[----:B-----5:R-:W-:Y:S01]  /*f430*/  FADD R34, R46, R34 ;  /* 0x000000222e227221 */ /* 0x020fe20000000000 */
[----:B------:R-:W-:Y:S01]  /*f440*/  FADD R35, R45, R35 ;  /* 0x000000232d237221 */ /* 0x000fe20000000000 */
[----:B----4-:R-:W-:Y:S01]  /*f450*/  FADD R36, R44, R36 ;  /* 0x000000242c247221 */ /* 0x010fe20000000000 */
[----:B------:R-:W-:Y:S01]  /*f460*/  FADD R37, R43, R37 ;  /* 0x000000252b257221 */ /* 0x000fe20000000000 */
[----:B------:R-:W-:Y:S01]  /*f470*/  FADD R38, R42, R38 ;  /* 0x000000262a267221 */ /* 0x000fe20000000000 */
[----:B------:R-:W-:-:S05]  /*f480*/  FADD R39, R41, R39 ;  /* 0x0000002729277221 */ /* 0x000fca0000000000 */
[----:B------:R0:W-:Y:S04]  /*f490*/  STL [R1+0x298], R39 ;  /* 0x0002982701007387 */ /* 0x0001e80000100800 */
        /* <DEDUP_REMOVED lines=14> */
[----:B------:R-:W2:Y:S04]  /*f580*/  LDL.LU R52, [R1+0x2e0] ;  /* 0x0002e00001347983 */ /* 0x000ea80000300800 */
[----:B------:R2:W-:Y:S04]  /*f590*/  STL [R1+0x2d4], R24 ;  /* 0x0002d41801007387 */ /* 0x0005e80000100800 */
[----:B------:R-:W2:Y:S04]  /*f5a0*/  LDL.LU R51, [R1+0x2e4] ;  /* 0x0002e40001337983 */ /* 0x000ea80000300800 */
[----:B------:R2:W-:Y:S04]  /*f5b0*/  STL [R1+0x2d8], R0 ;  /* 0x0002d80001007387 */ /* 0x0005e80000100800 */
        /* <DEDUP_REMOVED lines=13> */
[----:B-1----:R-:W2:Y:S04]  /*f690*/  LDL.LU R38, [R1+0x318] ;  /* 0x0003180001267983 */ /* 0x002ea80000300800 */
[----:B---3--:R-:W3:Y:S04]  /*f6a0*/  LDL.LU R37, [R1+0x31c] ;  /* 0x00031c0001257983 */ /* 0x008ee80000300800 */
[----:B----4-:R-:W4:Y:S04]  /*f6b0*/  LDL.LU R36, [R1+0x320] ;  /* 0x0003200001247983 */ /* 0x010f280000300800 */
[----:B-----5:R-:W5:Y:S04]  /*f6c0*/  LDL.LU R35, [R1+0x324] ;  /* 0x0003240001237983 */ /* 0x020f680000300800 */
[----:B--2---:R-:W2:Y:S04]  /*f6d0*/  LDL.LU R34, [R1+0x328] ;  /* 0x0003280001227983 */ /* 0x004ea80000300800 */
        /* <DEDUP_REMOVED lines=12> */
[----:B------:R-:W-:Y:S01]  /*f7a0*/  FADD R52, R59, R52 ;  /* 0x000000343b347221 */ /* 0x000fe20000000000 */
        /* <DEDUP_REMOVED lines=28> */
[----:B---3--:R-:W-:-:S03]  /*f970*/  FADD R37, R74, R37 ;  /* 0x000000254a257221 */ /* 0x008fc60000000000 */
[----:B------:R3:W-:Y:S01]  /*f980*/  STL [R1+0x318], R38 ;  /* 0x0003182601007387 */ /* 0x0007e20000100800 */
[----:B----4-:R-:W-:-:S03]  /*f990*/  FADD R36, R75, R36 ;  /* 0x000000244b247221 */ /* 0x010fc60000000000 */
[----:B------:R4:W-:Y:S01]  /*f9a0*/  STL [R1+0x31c], R37 ;  /* 0x00031c2501007387 */ /* 0x0009e20000100800 */
[----:B-----5:R-:W-:-:S03]  /*f9b0*/  FADD R35, R76, R35 ;  /* 0x000000234c237221 */ /* 0x020fc60000000000 */
[----:B------:R5:W-:Y:S01]  /*f9c0*/  STL [R1+0x320], R36 ;  /* 0x0003202401007387 */ /* 0x000be20000100800 */
[----:B--2---:R-:W-:-:S03]  /*f9d0*/  FADD R34, R77, R34 ;  /* 0x000000224d227221 */ /* 0x004fc60000000000 */
        /* <DEDUP_REMOVED lines=22> */
[----:B0-----:R-:W2:Y:S01]  /*fb40*/  LDL.LU R52, [R1+0x35c] ;  /* 0x00035c0001347983 */ /* 0x001ea20000300800 */
[----:B------:R-:W-:-:S03]  /*fb50*/  FADD R2, R89, R2 ;  /* 0x0000000259027221 */ /* 0x000fc60000000000 */
[----:B------:R0:W-:Y:S04]  /*fb60*/  STL [R1+0x350], R24 ;  /* 0x0003501801007387 */ /* 0x0001e80000100800 */
[----:B-1----:R-:W2:Y:S04]  /*fb70*/  LDL.LU R51, [R1+0x360] ;  /* 0x0003600001337983 */ /* 0x002ea80000300800 */
        /* <DEDUP_REMOVED lines=181> */
[----:B------:R-:W-:Y:S01]  /*106d0*/  FADD R0, R150, R0 ;  /* 0x0000000096007221 */ /* 0x000fe20000000000 */
[----:B------:R-:W-:-:S05]  /*106e0*/  FADD R2, R2, R151 ;  /* 0x0000009702027221 */ /* 0x000fca0000000000 */
[----:B------:R1:W-:Y:S04]  /*106f0*/  STL [R1+0x450], R2 ;  /* 0x0004500201007387 */ /* 0x0003e80000100800 */
[----:B------:R1:W-:Y:S04]  /*10700*/  STL [R1+0x448], R24 ;  /* 0x0004481801007387 */ /* 0x0003e80000100800 */
[----:B------:R1:W-:Y:S02]  /*10710*/  STL [R1+0x44c], R0 ;  /* 0x00044c0001007387 */ /* 0x0003e40000100800 */
.L_x_28:
[----:B-1----:R-:W1:Y:S02]  /*10720*/  LDC R0, c[0x0][0x28c] ;  /* 0x0000a300ff007b82 */ /* 0x002e640000000800 */
[----:B-1----:R-:W-:-:S13]  /*10730*/  ISETP.GE.AND P0, PT, R0, 0x1, PT ;  /* 0x000000010000780c */ /* 0x002fda0003f06270 */
[----:B------:R-:W-:Y:S05]  /*10740*/  @!P0 BRA `(.L_x_29) ;  /* 0x0000000000408947 */ /* 0x000fea0003800000 */
[----:B------:R-:W-:-:S06]  /*10750*/  UISETP.NE.AND UP0, UPT, UR24, 0x3, UPT ;  /* 0x000000031800788c */ /* 0x000fcc000bf05270 */
[----:B------:R-:W-:-:S13]  /*10760*/  PLOP3.LUT P0, PT, PT, PT, UP0, 0x80, 0x0 ;  /* 0x000000000000781c */ /* 0x000fda0003f0f008 */
[----:B------:R-:W-:Y:S05]  /*10770*/  @!P0 BRA `(.L_x_30) ;  /* 0x0000000000048947 */ /* 0x000fea0003800000 */
[----:B------:R-:W-:Y:S01]  /*10780*/  BPT.TRAP 0x1 ;  /* 0x000000040000795c */ /* 0x000fe20000300000 */
.L_x_30:
[----:B------:R-:W-:-:S04]  /*10790*/  UISETP.LT.AND UP0, UPT, UR9, 0x1, UPT ;  /* 0x000000010900788c */ /* 0x000fc8000bf01270 */
[----:B------:R-:W-:Y:S02]  /*107a0*/  USEL UR6, UR9, 0x1, UP0 ;  /* 0x0000000109067887 */ /* 0x000fe40008000000 */
[----:B------:R-:W-:Y:S02]  /*107b0*/  UISETP.GT.U32.AND UP0, UPT, UR13, 0x1, UPT ;  /* 0x000000010d00788c */ /* 0x000fe4000bf04070 */
[----:B------:R-:W-:-:S04]  /*107c0*/  UIADD3 UR6, UR5, UR9, -UR6 ;  /* 0x0000000905067290 */ /* 0x000fc8000fffe806 */
[----:B------:R-:W-:Y:S01]  /*107d0*/  USHF.L.U32 UR6, UR6, 0x3, URZ ;  /* 0x0000000306067899 */ /* 0x000fe2000800063f */
[----:B------:R-:W-:-:S03]  /*107e0*/  PLOP3.LUT P0, PT, PT, PT, UP0, 0x80, 0x0 ;  /* 0x000000000000781c */ /* 0x000fc60003f0f008 */
[----:B------:R-:W-:-:S04]  /*107f0*/  ULOP3.LUT UR6, UR6, 0x8, URZ, 0xc0, !UPT ;  /* 0x0000000806067892 */ /* 0x000fc8000f8ec03f */
[----:B------:R-:W-:-:S04]  /*10800*/  UIADD3 UR6, UR11, 0x10, UR6 ;  /* 0x000000100b067890 */ /* 0x000fc8000fffe006 */
[----:B------:R-:W-:-:S09]  /*10810*/  UPRMT UR6, URZ, 0x654, UR6 ;  /* 0x000006543f067896 */ /* 0x000fd20008000006 */
[----:B------:R-:W-:Y:S01]  /*10820*/  SYNCS.ARRIVE.TRANS64.RED.A1T0 RZ, [UR6], RZ ;  /* 0x000000ffffff79a7 */ /* 0x000fe20008100406 */
[----:B------:R-:W-:Y:S05]  /*10830*/  @P0 BRA `(.L_x_29) ;  /* 0x0000000000040947 */ /* 0x000fea0003800000 */
[----:B------:R-:W-:Y:S01]  /*10840*/  BPT.TRAP 0x1 ;  /* 0x000000040000795c */ /* 0x000fe20000300000 */
.L_x_29:
[----:B------:R-:W3:Y:S01]  /*10850*/  LDL.LU R27, [R1+0x460] ;  /* 0x00046000011b7983 */ /* 0x000ee20000300800 */
[----:B------:R-:W1:Y:S01]  /*10860*/  LDC R24, c[0x0][0x288] ;  /* 0x0000a200ff187b82 */ /* 0x000e620000000800 */
[----:B------:R-:W-:Y:S02]  /*10870*/  ULDC UR6, c[0x0][0x284] ;  /* 0x0000a10000067ab9 */ /* 0x000fe40000000800 */
[----:B------:R-:W4:Y:S01]  /*10880*/  LDL.LU R25, [R1+0x45c] ;  /* 0x00045c0001197983 */ /* 0x000f220000300800 */
[----:B------:R-:W0:Y:S02]  /*10890*/  S2R R26, SR_TID.X ;  /* 0x00000000001a7919 */ /* 0x000e240000002100 */
[----:B0-----:R-:W-:Y:S02]  /*108a0*/  LOP3.LUT R2, R26, 0x3, RZ, 0xc0, !PT ;  /* 0x000000031a027812 */ /* 0x001fe400078ec0ff */
[----:B------:R-:W-:-:S03]  /*108b0*/  SHF.R.U32.HI R34, RZ, 0x7, R26 ;  /* 0x00000007ff227819 */ /* 0x000fc6000001161a */
[----:B-1----:R-:W-:Y:S01]  /*108c0*/  IMAD R2, R2, -0x2, R24 ;  /* 0xfffffffe02027824 */ /* 0x002fe200078e0218 */
[----:B------:R-:W-:-:S05]  /*108d0*/  LOP3.LUT R34, R34, 0x1, RZ, 0xc0, !PT ;  /* 0x0000000122227812 */ /* 0x000fca00078ec0ff */
[----:B------:R-:W-:Y:S02]  /*108e0*/  IMAD.SHL.U32 R35, R34, 0x40, RZ ;  /* 0x0000004022237824 */ /* 0x000fe400078e00ff */
[----:B------:R-:W-:-:S05]  /*108f0*/  IMAD.SHL.U32 R32, R26, 0x2, RZ ;  /* 0x000000021a207824 */ /* 0x000fca00078e00ff */
[----:B------:R-:W-:Y:S01]  /*10900*/  LOP3.LUT R32, R32, 0x6, RZ, 0xc0, !PT ;  /* 0x0000000620207812 */ /* 0x000fe200078ec0ff */
[----:B------:R-:W-:Y:S02]  /*10910*/  IMAD.MOV.U32 R40, RZ, RZ, -0x1 ;  /* 0xffffffffff287424 */ /* 0x000fe400078e00ff */
[----:B----4-:R-:W-:-:S05]  /*10920*/  IMAD.SHL.U32 R0, R25, 0x100, RZ ;  /* 0x0000010019007824 */ /* 0x010fca00078e00ff */
[----:B------:R-:W-:Y:S01]  /*10930*/  ISETP.GE.AND P0, PT, R0, R24, PT ;  /* 0x000000180000720c */ /* 0x000fe20003f06270 */
[----:B------:R-:W-:Y:S01]  /*10940*/  IMAD.IADD R0, R2, 0x1, -R0 ;  /* 0x0000000102007824 */ /* 0x000fe200078e0a00 */
[----:B------:R-:W-:Y:S02]  /*10950*/  SHF.R.U32.HI R2, RZ, 0x2, R26 ;  /* 0x00000002ff027819 */ /* 0x000fe4000001161a */
[----:B------:R-:W-:Y:S02]  /*10960*/  LOP3.LUT R24, R26, 0x60, RZ, 0xc0, !PT ;  /* 0x000000601a187812 */ /* 0x000fe400078ec0ff */
[----:B------:R-:W-:Y:S02]  /*10970*/  LOP3.LUT R2, R2, 0x7, RZ, 0xc0, !PT ;  /* 0x0000000702027812 */ /* 0x000fe400078ec0ff */
[----:B------:R-:W-:Y:S02]  /*10980*/  SHF.R.U32.HI R24, RZ, 0x1, R24 ;  /* 0x00000001ff187819 */ /* 0x000fe40000011618 */
[----:B------:R-:W-:-:S02]  /*10990*/  LOP3.LUT R35, R35, 0x40, R2, 0xe2, !PT ;  /* 0x0000004023237812 */ /* 0x000fc400078ee202 */
[----:B------:R-:W-:-:S05]  /*109a0*/  IADD3 R2, RZ, -R24, -R2 ;  /* 0x80000018ff027210 */ /* 0x000fca0007ffe802 */
[----:B------:R-:W-:Y:S02]  /*109b0*/  IMAD R34, R34, -0x40, R2 ;  /* 0xffffffc022227824 */ /* 0x000fe400078e0202 */
[----:B---3--:R-:W-:-:S05]  /*109c0*/  IMAD.SHL.U32 R2, R27, 0x100, RZ ;  /* 0x000001001b027824 */ /* 0x008fca00078e00ff */
[C---:B------:R-:W-:Y:S01]  /*109d0*/  ISETP.GE.OR P0, PT, R2.reuse, UR6, P0 ;  /* 0x0000000602007c0c */ /* 0x040fe20008706670 */
[----:B------:R-:W-:Y:S01]  /*109e0*/  IMAD.WIDE R36, R27, 0x100, RZ ;  /* 0x000001001b247825 */ /* 0x000fe200078e02ff */
[----:B------:R-:W-:Y:S02]  /*109f0*/  IADD3 R34, -R2, UR6, R34 ;  /* 0x0000000602227c10 */ /* 0x000fe4000fffe122 */
[----:B------:R-:W-:Y:S02]  /*10a00*/  PRMT R32, R32, 0x6540, R25 ;  /* 0x0000654020207816 */ /* 0x000fe40000000019 */
[----:B------:R-:W-:-:S07]  /*10a10*/  LOP3.LUT R35, R36, R35, R24, 0xfe, !PT ;  /* 0x0000002324237212 */ /* 0x000fce00078efe18 */
[----:B------:R-:W-:Y:S05]  /*10a20*/  @P0 BRA `(.L_x_31) ;  /* 0x0000012400d40947 */ /* 0x000fea0003800000 */
[----:B------:R-:W0:Y:S01]  /*10a30*/  LDC.64 R28, c[0x0][0x5c8] ;  /* 0x00017200ff1c7b82 */ /* 0x000e220000000a00 */
[----:B------:R-:W-:Y:S01]  /*10a40*/  USHF.R.S32.HI UR8, URZ, 0x1f, UR10 ;  /* 0x0000001f3f087899 */ /* 0x000fe2000801140a */
[--C-:B------:R-:W-:Y:S01]  /*10a50*/  SHF.R.S32.HI R33, RZ, 0x1f, R32.reuse ;  /* 0x0000001fff217819 */ /* 0x100fe20000011420 */
[----:B------:R-:W-:Y:S01]  /*10a60*/  ULDC.64 UR14, c[0x0][0x5d0] ;  /* 0x00017400000e7ab9 */ /* 0x000fe20000000a00 */
[----:B------:R-:W-:Y:S01]  /*10a70*/  BSSY B0, `(.L_x_31) ;  /* 0x0001270000007945 */ /* 0x000fe20003800000 */
[----:B------:R-:W-:Y:S02]  /*10a80*/  UIMAD UR6, UR8, UR14, URZ ;  /* 0x0000000e080672a4 */ /* 0x000fe4000f8e023f */
[----:B------:R-:W-:Y:S02]  /*10a90*/  IMAD.U32 R26, RZ, RZ, UR14 ;  /* 0x0000000eff1a7e24 */ /* 0x000fe4000f8e00ff */
[----:B------:R-:W-:Y:S02]  /*10aa0*/  UIMAD UR6, UR10, UR15, UR6 ;  /* 0x0000000f0a0672a4 */ /* 0x000fe4000f8e0206 */
[----:B------:R-:W-:-:S04]  /*10ab0*/  IMAD.WIDE.U32 R26, R26, UR10, R32 ;  /* 0x0000000a1a1a7c25 */ /* 0x000fc8000f8e0020 */
[----:B------:R-:W-:Y:S01]  /*10ac0*/  VIADD R27, R27, UR6 ;  /* 0x000000061b1b7c36 */ /* 0x000fe20008000000 */
[----:B------:R-:W-:Y:S01]  /*10ad0*/  ULDC.64 UR6, c[0x0][0x5c0] ;  /* 0x0001700000067ab9 */ /* 0x000fe20000000a00 */
[-C--:B0-----:R-:W-:Y:S01]  /*10ae0*/  IMAD R2, R37, R28.reuse, RZ ;  /* 0x0000001c25027224 */ /* 0x081fe200078e02ff */
[----:B------:R-:W-:Y:S01]  /*10af0*/  SHF.L.U64.HI R38, R28, 0x3, R29 ;  /* 0x000000031c267819 */ /* 0x000fe2000001021d */
[----:B------:R-:W-:-:S04]  /*10b00*/  IMAD.WIDE.U32 R26, R35, R28, R26 ;  /* 0x0000001c231a7225 */ /* 0x000fc800078e001a */
[----:B------:R-:W-:Y:S01]  /*10b10*/  IMAD R2, R35, R29, R2 ;  /* 0x0000001d23027224 */ /* 0x000fe200078e0202 */
[C---:B------:R-:W-:Y:S01]  /*10b20*/  LEA R30, P2, R28.reuse, R26, 0x7 ;  /* 0x0000001a1c1e7211 */ /* 0x040fe200078438ff */
[----:B------:R-:W-:Y:S01]  /*10b30*/  IMAD.SHL.U32 R25, R28, 0x8, RZ ;  /* 0x000000081c197824 */ /* 0x000fe200078e00ff */
[----:B------:R-:W-:Y:S01]  /*10b40*/  IADD3 R24, P5, R26, UR6, RZ ;  /* 0x000000061a187c10 */ /* 0x000fe2000ffbe0ff */
[----:B------:R-:W-:-:S03]  /*10b50*/  IMAD.IADD R2, R27, 0x1, R2 ;  /* 0x000000011b027824 */ /* 0x000fc600078e0202 */
[----:B------:R-:W-:Y:S02]  /*10b60*/  IADD3 R26, P0, P1, R26, UR6, R25 ;  /* 0x000000061a1a7c10 */ /* 0x000fe4000f91e019 */
[----:B------:R-:W-:Y:S02]  /*10b70*/  LEA.HI.X R31, R28, R2, R29, 0x7, P2 ;  /* 0x000000021c1f7211 */ /* 0x000fe400010f3c1d */
[----:B------:R-:W-:Y:S02]  /*10b80*/  IADD3 R28, P2, P3, R30, UR6, R25 ;  /* 0x000000061e1c7c10 */ /* 0x000fe4000fb5e019 */
[----:B------:R-:W-:Y:S02]  /*10b90*/  IADD3.X R25, R2, UR7, RZ, P5, !PT ;  /* 0x0000000702197c10 */ /* 0x000fe4000affe4ff */
[----:B------:R-:W-:Y:S02]  /*10ba0*/  FSETP.NEU.AND P5, PT, RZ, UR23, PT ;  /* 0x00000017ff007c0b */ /* 0x000fe4000bfad000 */
[----:B------:R-:W-:-:S02]  /*10bb0*/  IADD3 R30, P6, R30, UR6, RZ ;  /* 0x000000061e1e7c10 */ /* 0x000fc4000ffde0ff */
[C-C-:B------:R-:W-:Y:S02]  /*10bc0*/  IADD3.X R29, R31.reuse, UR7, R38.reuse, P2, P3 ;  /* 0x000000071f1d7c10 */ /* 0x140fe400097e6426 */
[----:B------:R-:W-:Y:S02]  /*10bd0*/  IADD3.X R27, R2, UR7, R38, P0, P1 ;  /* 0x00000007021b7c10 */ /* 0x000fe400087e2426 */
[----:B------:R-:W-:-:S05]  /*10be0*/  IADD3.X R31, R31, UR7, RZ, P6, !PT ;  /* 0x000000071f1f7c10 */ /* 0x000fca000b7fe4ff */
[----:B------:R-:W-:Y:S05]  /*10bf0*/  @!P5 BRA `(.L_x_32) ;  /* 0x000000d800f8d947 */ /* 0x000fea0003800000 */
[----:B------:R-:W-:Y:S01]  /*10c00*/  ULDC.64 UR6, c[0x0][0x5b8] ;  /* 0x00016e0000067ab9 */ /* 0x000fe20000000a00 */
[----:B------:R-:W-:Y:S01]  /*10c10*/  BSSY B1, `(.L_x_33) ;  /* 0x0000013000017945 */ /* 0x000fe20003800000 */
[----:B------:R-:W-:Y:S01]  /*10c20*/  IMAD.U32 R2, RZ, RZ, UR6 ;  /* 0x00000006ff027e24 */ /* 0x000fe2000f8e00ff */
[----:B------:R-:W-:-:S03]  /*10c30*/  UIMAD UR6, UR8, UR6, URZ ;  /* 0x00000006080672a4 */ /* 0x000fc6000f8e023f */
[----:B------:R-:W-:Y:S01]  /*10c40*/  IMAD.WIDE.U32 R32, R2, UR10, R32 ;  /* 0x0000000a02207c25 */ /* 0x000fe2000f8e0020 */
[----:B------:R-:W-:-:S03]  /*10c50*/  UIMAD UR6, UR10, UR7, UR6 ;  /* 0x000000070a0672a4 */ /* 0x000fc6000f8e0206 */
[----:B------:R-:W-:Y:S01]  /*10c60*/  IMAD.MOV.U32 R38, RZ, RZ, R32 ;  /* 0x000000ffff267224 */ /* 0x000fe200078e0020 */
[----:B------:R-:W-:Y:S02]  /*10c70*/  ULDC.64 UR10, c[0x0][0x5a8] ;  /* 0x00016a00000a7ab9 */ /* 0x000fe40000000a00 */
[----:B------:R-:W-:Y:S01]  /*10c80*/  VIADD R39, R33, UR6 ;  /* 0x0000000621277c36 */ /* 0x000fe20008000000 */
[----:B------:R-:W-:Y:S02]  /*10c90*/  ULDC.64 UR6, c[0x0][0x5b0] ;  /* 0x00016c0000067ab9 */ /* 0x000fe40000000a00 */
[----:B------:R-:W-:Y:S02]  /*10ca0*/  IMAD R2, R37, UR6, RZ ;  /* 0x0000000625027c24 */ /* 0x000fe4000f8e02ff */
[----:B------:R-:W-:-:S04]  /*10cb0*/  IMAD.WIDE.U32 R32, R35, UR6, R38 ;  /* 0x0000000623207c25 */ /* 0x000fc8000f8e0026 */
[----:B------:R-:W-:Y:S01]  /*10cc0*/  IMAD R2, R35, UR7, R2 ;  /* 0x0000000723027c24 */ /* 0x000fe2000f8e0202 */
[----:B------:R-:W-:-:S04]  /*10cd0*/  IADD3 R32, P0, R32, UR10, RZ ;  /* 0x0000000a20207c10 */ /* 0x000fc8000ff1e0ff */
[--C-:B------:R-:W-:Y:S02]  /*10ce0*/  IADD3.X R33, R33, UR11, R2.reuse, P0, !PT ;  /* 0x0000000b21217c10 */ /* 0x100fe400087fe402 */
[----:B------:R-:W-:Y:S02]  /*10cf0*/  ISETP.GE.AND P0, PT, R34, 0x1, PT ;  /* 0x000000012200780c */ /* 0x000fe40003f06270 */
[----:B------:R-:W-:Y:S02]  /*10d00*/  PRMT R2, RZ, 0x7610, R2 ;  /* 0x00007610ff027816 */ /* 0x000fe40000000002 */
[----:B------:R-:W-:-:S13]  /*10d10*/  ISETP.LT.OR P1, PT, R0, 0x1, !P0 ;  /* 0x000000010000780c */ /* 0x000fda0004721670 */
[----:B------:R-:W-:Y:S05]  /*10d20*/  @P1 BRA `(.L_x_34) ;  /* 0x0000000000041947 */ /* 0x000fea0003800000 */
[----:B------:R0:W5:Y:S02]  /*10d30*/  LDG.E.U8 R2, desc[UR20][R32.64] ;  /* 0x0000001420027981 */ /* 0x000164000c1e1100 */
.L_x_34:
[----:B------:R-:W-:Y:S05]  /*10d40*/  BSYNC B1 ;  /* 0x0000000000017941 */ /* 0x000fea0003800000 */
.L_x_33:
[----:B-----5:R-:W-:Y:S01]  /*10d50*/  LOP3.LUT R2, R2, 0xff, RZ, 0xc0, !PT ;  /* 0x000000ff02027812 */ /* 0x020fe200078ec0ff */
[----:B------:R-:W-:Y:S03]  /*10d60*/  BSSY B1, `(.L_x_35) ;  /* 0x000000b000017945 */ /* 0x000fe60003800000 */
[----:B------:R-:W-:-:S05]  /*10d70*/  F2FP.F16.E4M3.UNPACK_B R2, R2 ;  /* 0x00000002ff02723e */ /* 0x000fca00020006ff */
[----:B------:R-:W-:-:S05]  /*10d80*/  HADD2.F32 R2, -RZ, R2.H0_H0 ;  /* 0x20000002ff027230 */ /* 0x000fca0000004100 */
[----:B------:R-:W-:-:S04]  /*10d90*/  FMUL R2, R2, UR23 ;  /* 0x0000001702027c20 */ /* 0x000fc80008400000 */
[--C-:B------:R-:W-:Y:S01]  /*10da0*/  FFMA R3, R3, UR22, R2.reuse ;  /* 0x0000001603037c23 */ /* 0x100fe20008000002 */
[----:B------:R-:W-:-:S04]  /*10db0*/  PRMT R2, RZ, 0x7610, R2 ;  /* 0x00007610ff027816 */ /* 0x000fc80000000002 */
[----:B------:R-:W-:-:S05]  /*10dc0*/  F2FP.SATFINITE.E4M3.F32.PACK_AB_MERGE_C R3, RZ, R3, RZ ;  /* 0x00000003ff03723e */ /* 0x000fca00048070ff */
[----:B------:R1:W-:Y:S01]  /*10dd0*/  @!P1 STG.E.U8 desc[UR20][R24.64], R3 ;  /* 0x0000000318009986 */ /* 0x0003e2000c101114 */
[----:B------:R-:W-:-:S13]  /*10de0*/  ISETP.LT.OR P1, PT, R0, 0x2, !P0 ;  /* 0x000000020000780c */ /* 0x000fda0004721670 */
[----:B-1----:R-:W-:Y:S05]  /*10df0*/  @P1 BRA `(.L_x_36) ;  /* 0x0000000000041947 */ /* 0x002fea0003800000 */
[----:B------:R1:W5:Y:S02]  /*10e00*/  LDG.E.U8 R2, desc[UR20][R32.64+0x1] ;  /* 0x0000011420027981 */ /* 0x000364000c1e1100 */
.L_x_36:
[----:B------:R-:W-:Y:S05]  /*10e10*/  BSYNC B1 ;  /* 0x0000000000017941 */ /* 0x000fea0003800000 */
.L_x_35:
[----:B-----5:R-:W-:Y:S01]  /*10e20*/  LOP3.LUT R2, R2, 0xff, RZ, 0xc0, !PT ;  /* 0x000000ff02027812 */ /* 0x020fe200078ec0ff */
[----:B------:R-:W-:Y:S03]  /*10e30*/  BSSY B1, `(.L_x_37) ;  /* 0x0000013000017945 */ /* 0x000fe60003800000 */
[----:B------:R-:W-:-:S05]  /*10e40*/  F2FP.F16.E4M3.UNPACK_B R2, R2 ;  /* 0x00000002ff02723e */ /* 0x000fca00020006ff */
[----:B------:R-:W-:-:S05]  /*10e50*/  HADD2.F32 R2, -RZ, R2.H0_H0 ;  /* 0x20000002ff027230 */ /* 0x000fca0000004100 */
[----:B------:R-:W-:-:S04]  /*10e60*/  FMUL R2, R2, UR23 ;  /* 0x0000001702027c20 */ /* 0x000fc80008400000 */
[----:B------:R-:W-:-:S05]  /*10e70*/  FFMA R4, R4, UR22, R2 ;  /* 0x0000001604047c23 */ /* 0x000fca0008000002 */
[----:B------:R-:W-:-:S05]  /*10e80*/  F2FP.SATFINITE.E4M3.F32.PACK_AB_MERGE_C R4, RZ, R4, RZ ;  /* 0x00000004ff04723e */ /* 0x000fca00048070ff */
[----:B------:R3:W-:Y:S01]  /*10e90*/  @!P1 STG.E.U8 desc[UR20][R24.64+0x1], R4 ;  /* 0x0000010418009986 */ /* 0x0007e2000c101114 */
[----:B------:R-:W-:-:S05]  /*10ea0*/  IADD3 R2, P1, R35, 0x8, RZ ;  /* 0x0000000823027810 */ /* 0x000fca0007f3e0ff */
[----:B------:R-:W-:-:S04]  /*10eb0*/  IMAD.X R3, RZ, RZ, R37, P1 ;  /* 0x000000ffff037224 */ /* 0x000fc800008e0625 */
[----:B------:R-:W-:-:S04]  /*10ec0*/  IMAD R3, R3, UR6, RZ ;  /* 0x0000000603037c24 */ /* 0x000fc8000f8e02ff */
[C---:B---3--:R-:W-:Y:S02]  /*10ed0*/  IMAD R4, R2.reuse, UR7, R3 ;  /* 0x0000000702047c24 */ /* 0x048fe4000f8e0203 */
[----:B------:R-:W-:-:S03]  /*10ee0*/  IMAD.WIDE.U32 R2, R2, UR6, R38 ;  /* 0x0000000602027c25 */ /* 0x000fc6000f8e0026 */
[----:B------:R-:W-:-:S04]  /*10ef0*/  IADD3 R2, P1, R2, UR10, RZ ;  /* 0x0000000a02027c10 */ /* 0x000fc8000ff3e0ff */
[--C-:B------:R-:W-:Y:S02]  /*10f00*/  IADD3.X R3, R3, UR11, R4.reuse, P1, !PT ;  /* 0x0000000b03037c10 */ /* 0x100fe40008ffe404 */
[----:B------:R-:W-:Y:S02]  /*10f10*/  ISETP.GE.AND P1, PT, R34, 0x9, PT ;  /* 0x000000092200780c */ /* 0x000fe40003f26270 */
[----:B------:R-:W-:Y:S02]  /*10f20*/  PRMT R4, RZ, 0x7610, R4 ;  /* 0x00007610ff047816 */ /* 0x000fe40000000004 */
[----:B------:R-:W-:-:S13]  /*10f30*/  ISETP.LT.OR P2, PT, R0, 0x1, !P1 ;  /* 0x000000010000780c */ /* 0x000fda0004f41670 */
[----:B------:R-:W-:Y:S05]  /*10f40*/  @P2 BRA `(.L_x_38) ;  /* 0x0000000000042947 */ /* 0x000fea0003800000 */
[----:B------:R3:W5:Y:S02]  /*10f50*/  LDG.E.U8 R4, desc[UR20][R2.64] ;  /* 0x0000001402047981 */ /* 0x000764000c1e1100 */
.L_x_38:
[----:B------:R-:W-:Y:S05]  /*10f60*/  BSYNC B1 ;  /* 0x0000000000017941 */ /* 0x000fea0003800000 */
.L_x_37:
        /* <DEDUP_REMOVED lines=10> */
[----:B----4-:R-:W-:Y:S05]  /*11010*/  @P2 BRA `(.L_x_40) ;  /* 0x0000000000042947 */ /* 0x010fea0003800000 */
[----:B------:R4:W5:Y:S02]  /*11020*/  LDG.E.U8 R4, desc[UR20][R2.64+0x1] ;  /* 0x0000011402047981 */ /* 0x000964000c1e1100 */
.L_x_40:
[----:B------:R-:W-:Y:S05]  /*11030*/  BSYNC B1 ;  /* 0x0000000000017941 */ /* 0x000fea0003800000 */
.L_x_39:
[----:B-----5:R-:W-:Y:S01]  /*11040*/  LOP3.LUT R4, R4, 0xff, RZ, 0xc0, !PT ;  /* 0x000000ff04047812 */ /* 0x020fe200078ec0ff */
[----:B------:R-:W-:Y:S01]  /*11050*/  BSSY B1, `(.L_x_41) ;  /* 0x000000b000017945 */ /* 0x000fe20003800000 */
[----:B------:R-:W-:Y:S02]  /*11060*/  ISETP.LT.OR P3, PT, R0, 0x9, !P0 ;  /* 0x000000090000780c */ /* 0x000fe40004761670 */
[----:B------:R-:W-:-:S05]  /*11070*/  F2FP.F16.E4M3.UNPACK_B R4, R4 ;  /* 0x00000004ff04723e */ /* 0x000fca00020006ff */
[----:B------:R-:W-:-:S05]  /*11080*/  HADD2.F32 R4, -RZ, R4.H0_H0 ;  /* 0x20000004ff047230 */ /* 0x000fca0000004100 */
[----:B------:R-:W-:-:S04]  /*11090*/  FMUL R4, R4, UR23 ;  /* 0x0000001704047c20 */ /* 0x000fc80008400000 */
[--C-:B------:R-:W-:Y:S01]  /*110a0*/  FFMA R6, R6, UR22, R4.reuse ;  /* 0x0000001606067c23 */ /* 0x100fe20008000004 */
[----:B------:R-:W-:-:S04]  /*110b0*/  PRMT R4, RZ, 0x7610, R4 ;  /* 0x00007610ff047816 */ /* 0x000fc80000000004 */
[----:B------:R-:W-:-:S05]  /*110c0*/  F2FP.SATFINITE.E4M3.F32.PACK_AB_MERGE_C R6, RZ, R6, RZ ;  /* 0x00000006ff06723e */ /* 0x000fca00048070ff */
[----:B------:R0:W-:Y:S01]  /*110d0*/  @!P2 STG.E.U8 desc[UR20][R26.64+0x1], R6 ;  /* 0x000001061a00a986 */ /* 0x0001e2000c101114 */
[----:B------:R-:W-:Y:S05]  /*110e0*/  @P3 BRA `(.L_x_42) ;  /* 0x0000000000043947 */ /* 0x000fea0003800000 */
[----:B------:R0:W5:Y:S02]  /*110f0*/  LDG.E.U8 R4, desc[UR20][R32.64+0x8] ;  /* 0x0000081420047981 */ /* 0x000164000c1e1100 */
.L_x_42:
[----:B------:R-:W-:Y:S05]  /*11100*/  BSYNC B1 ;  /* 0x0000000000017941 */ /* 0x000fea0003800000 */
.L_x_41:
        /* <DEDUP_REMOVED lines=12> */
.L_x_44:
[----:B------:R-:W-:Y:S05]  /*111d0*/  BSYNC B1 ;  /* 0x0000000000017941 */ /* 0x000fea0003800000 */
.L_x_43:
        /* <DEDUP_REMOVED lines=12> */
.L_x_46:
[----:B------:R-:W-:Y:S05]  /*112a0*/  BSYNC B1 ;  /* 0x0000000000017941 */ /* 0x000fea0003800000 */
.L_x_45:
        /* <DEDUP_REMOVED lines=12> */
.L_x_48:
[----:B------:R-:W-:Y:S05]  /*11370*/  BSYNC B1 ;  /* 0x0000000000017941 */ /* 0x000fea0003800000 */
.L_x_47:
        /* <DEDUP_REMOVED lines=12> */
.L_x_50:
[----:B------:R-:W-:Y:S05]  /*11440*/  BSYNC B1 ;  /* 0x0000000000017941 */ /* 0x000fea0003800000 */
.L_x_49:
        /* <DEDUP_REMOVED lines=12> */
.L_x_52:
[----:B------:R-:W-:Y:S05]  /*11510*/  BSYNC B1 ;  /* 0x0000000000017941 */ /* 0x000fea0003800000 */
.L_x_51:
        /* <DEDUP_REMOVED lines=12> */
.L_x_54:
[----:B------:R-:W-:Y:S05]  /*115e0*/  BSYNC B1 ;  /* 0x0000000000017941 */ /* 0x000fea0003800000 */
.L_x_53:
        /* <DEDUP_REMOVED lines=12> */
.L_x_56:
[----:B------:R-:W-:Y:S05]  /*116b0*/  BSYNC B1 ;  /* 0x0000000000017941 */ /* 0x000fea0003800000 */
.L_x_55:
        /* <DEDUP_REMOVED lines=12> */
.L_x_58:
[----:B------:R-:W-:Y:S05]  /*11780*/  BSYNC B1 ;  /* 0x0000000000017941 */ /* 0x000fea0003800000 */
.L_x_57:
        /* <DEDUP_REMOVED lines=12> */
.L_x_60:
[----:B------:R-:W-:Y:S05]  /*11850*/  BSYNC B1 ;  /* 0x0000000000017941 */ /* 0x000fea0003800000 */
.L_x_59:
        /* <DEDUP_REMOVED lines=12> */
.L_x_62:
[----:B------:R-:W-:Y:S05]  /*11920*/  BSYNC B1 ;  /* 0x0000000000017941 */ /* 0x000fea0003800000 */
.L_x_61:
        /* <DEDUP_REMOVED lines=12> */
.L_x_64:
[----:B------:R-:W-:Y:S05]  /*119f0*/  BSYNC B1 ;  /* 0x0000000000017941 */ /* 0x000fea0003800000 */
.L_x_63:
        /* <DEDUP_REMOVED lines=12> */
.L_x_66:
[----:B------:R-:W-:Y:S05]  /*11ac0*/  BSYNC B1 ;  /* 0x0000000000017941 */ /* 0x000fea0003800000 */
.L_x_65:
        /* <DEDUP_REMOVED lines=12> */
.L_x_68:
[----:B------:R-:W-:Y:S05]  /*11b90*/  BSYNC B1 ;  /* 0x0000000000017941 */ /* 0x000fea0003800000 */
.L_x_67:
        /* <DEDUP_REMOVED lines=12> */
.L_x_70:
[----:B------:R-:W-:Y:S05]  /*11c60*/  BSYNC B1 ;  /* 0x0000000000017941 */ /* 0x000fea0003800000 */
.L_x_69:
        /* <DEDUP_REMOVED lines=12> */
.L_x_72:
[----:B------:R-:W-:Y:S05]  /*11d30*/  BSYNC B1 ;  /* 0x0000000000017941 */ /* 0x000fea0003800000 */
.L_x_71:
        /* <DEDUP_REMOVED lines=12> */
.L_x_74:
[----:B------:R-:W-:Y:S05]  /*11e00*/  BSYNC B1 ;  /* 0x0000000000017941 */ /* 0x000fea0003800000 */
.L_x_73:
        /* <DEDUP_REMOVED lines=12> */
.L_x_76:
[----:B------:R-:W-:Y:S05]  /*11ed0*/  BSYNC B1 ;  /* 0x0000000000017941 */ /* 0x000fea0003800000 */
.L_x_75:
        /* <DEDUP_REMOVED lines=12> */
.L_x_78:
[----:B------:R-:W-:Y:S05]  /*11fa0*/  BSYNC B1 ;  /* 0x0000000000017941 */ /* 0x000fea0003800000 */
.L_x_77:
        /* <DEDUP_REMOVED lines=12> */
.L_x_80:
[----:B------:R-:W-:Y:S05]  /*12070*/  BSYNC B1 ;  /* 0x0000000000017941 */ /* 0x000fea0003800000 */
.L_x_79:
        /* <DEDUP_REMOVED lines=12> */
.L_x_82:
[----:B------:R-:W-:Y:S05]  /*12140*/  BSYNC B1 ;  /* 0x0000000000017941 */ /* 0x000fea0003800000 */
.L_x_81:
        /* <DEDUP_REMOVED lines=12> */
.L_x_84:
[----:B------:R-:W-:Y:S05]  /*12210*/  BSYNC B1 ;  /* 0x0000000000017941 */ /* 0x000fea0003800000 */
.L_x_83:
        /* <DEDUP_REMOVED lines=12> */
.L_x_86:
[----:B------:R-:W-:Y:S05]  /*122e0*/  BSYNC B1 ;  /* 0x0000000000017941 */ /* 0x000fea0003800000 */
.L_x_85:
        /* <DEDUP_REMOVED lines=12> */
.L_x_88:
[----:B------:R-:W-:Y:S05]  /*123b0*/  BSYNC B1 ;  /* 0x0000000000017941 */ /* 0x000fea0003800000 */
.L_x_87:
        /* <DEDUP_REMOVED lines=12> */
.L_x_90:
[----:B------:R-:W-:Y:S05]  /*12480*/  BSYNC B1 ;  /* 0x0000000000017941 */ /* 0x000fea0003800000 */
.L_x_89:
        /* <DEDUP_REMOVED lines=12> */
.L_x_92:
[----:B------:R-:W-:Y:S05]  /*12550*/  BSYNC B1 ;  /* 0x0000000000017941 */ /* 0x000fea0003800000 */
.L_x_91:
        /* <DEDUP_REMOVED lines=12> */
.L_x_94:
[----:B------:R-:W-:Y:S05]  /*12620*/  BSYNC B1 ;  /* 0x0000000000017941 */ /* 0x000fea0003800000 */
.L_x_93:
        /* <DEDUP_REMOVED lines=12> */
.L_x_96:
[----:B------:R-:W-:Y:S05]  /*126f0*/  BSYNC B1 ;  /* 0x0000000000017941 */ /* 0x000fea0003800000 */
.L_x_95:
        /* <DEDUP_REMOVED lines=12> */
.L_x_98:
[----:B------:R-:W-:Y:S05]  /*127c0*/  BSYNC B1 ;  /* 0x0000000000017941 */ /* 0x000fea0003800000 */
.L_x_97:
        /* <DEDUP_REMOVED lines=12> */
.L_x_100:
[----:B------:R-:W-:Y:S05]  /*12890*/  BSYNC B1 ;  /* 0x0000000000017941 */ /* 0x000fea0003800000 */
.L_x_99:
        /* <DEDUP_REMOVED lines=12> */
.L_x_102:
[----:B------:R-:W-:Y:S05]  /*12960*/  BSYNC B1 ;  /* 0x0000000000017941 */ /* 0x000fea0003800000 */
.L_x_101:
        /* <DEDUP_REMOVED lines=12> */
.L_x_104:
[----:B------:R-:W-:Y:S05]  /*12a30*/  BSYNC B1 ;  /* 0x0000000000017941 */ /* 0x000fea0003800000 */
.L_x_103:
        /* <DEDUP_REMOVED lines=12> */
.L_x_106:
[----:B------:R-:W-:Y:S05]  /*12b00*/  BSYNC B1 ;  /* 0x0000000000017941 */ /* 0x000fea0003800000 */
.L_x_105:
        /* <DEDUP_REMOVED lines=12> */
.L_x_108:
[----:B------:R-:W-:Y:S05]  /*12bd0*/  BSYNC B1 ;  /* 0x0000000000017941 */ /* 0x000fea0003800000 */
.L_x_107:
        /* <DEDUP_REMOVED lines=12> */
.L_x_110:
[----:B------:R-:W-:Y:S05]  /*12ca0*/  BSYNC B1 ;  /* 0x0000000000017941 */ /* 0x000fea0003800000 */
.L_x_109:
        /* <DEDUP_REMOVED lines=12> */
.L_x_112:
[----:B------:R-:W-:Y:S05]  /*12d70*/  BSYNC B1 ;  /* 0x0000000000017941 */ /* 0x000fea0003800000 */
.L_x_111:
        /* <DEDUP_REMOVED lines=12> */
.L_x_114:
[----:B------:R-:W-:Y:S05]  /*12e40*/  BSYNC B1 ;  /* 0x0000000000017941 */ /* 0x000fea0003800000 */
.L_x_113:
[----:B-----5:R-:W-:Y:S01]  /*12e50*/  LOP3.LUT R4, R4, 0xff, RZ, 0xc0, !PT ;  /* 0x000000ff04047812 */ /* 0x020fe200078ec0ff */
[----:B------:R-:W-:Y:S01]  /*12e60*/  BSSY B1, `(.L_x_115) ;  /* 0x000000b000017945 */ /* 0x000fe20003800000 */
[----:B------:R-:W-:Y:S02]  /*12e70*/  ISETP.LT.OR P2, PT, R0, 0x52, !P0 ;  /* 0x000000520000780c */ /* 0x000fe40004741670 */
[----:B------:R-:W-:-:S05]  /*12e80*/  F2FP.F16.E4M3.UNPACK_B R4, R4 ;  /* 0x00000004ff04723e */ /* 0x000fca00020006ff */
[----:B------:R-:W-:-:S05]  /*12e90*/  HADD2.F32 R4, -RZ, R4.H0_H0 ;  /* 0x20000004ff047230 */ /* 0x000fca0000004100 */
[----:B------:R-:W-:-:S04]  /*12ea0*/  FMUL R4, R4, UR23 ;  /* 0x0000001704047c20 */ /* 0x000fc80008400000 */
[----:B------:R-:W-:-:S05]  /*12eb0*/  FFMA R4, R171, UR22, R4 ;  /* 0x00000016ab047c23 */ /* 0x000fca0008000004 */
[----:B------:R-:W-:Y:S02]  /*12ec0*/  F2FP.SATFINITE.E4M3.F32.PACK_AB_MERGE_C R5, RZ, R4, RZ ;  /* 0x00000004ff05723e */ /* 0x000fe400048070ff */
[----:B------:R-:W-:-:S03]  /*12ed0*/  PRMT R4, RZ, 0x7610, R4 ;  /* 0x00007610ff047816 */ /* 0x000fc60000000004 */
[----:B------:R0:W-:Y:S01]  /*12ee0*/  @!P3 STG.E.U8 desc[UR20][R24.64+0x50], R5 ;  /* 0x000050051800b986 */ /* 0x0001e2000c101114 */
[----:B------:R-:W-:Y:S05]  /*12ef0*/  @P2 BRA `(.L_x_116) ;  /* 0x0000000000042947 */ /* 0x000fea0003800000 */
[----:B------:R0:W5:Y:S02]  /*12f00*/  LDG.E.U8 R4, desc[UR20][R32.64+0x51] ;  /* 0x0000511420047981 */ /* 0x000164000c1e1100 */
.L_x_116:
[----:B------:R-:W-:Y:S05]  /*12f10*/  BSYNC B1 ;  /* 0x0000000000017941 */ /* 0x000fea0003800000 */
.L_x_115:
[----:B-----5:R-:W-:Y:S01]  /*12f20*/  LOP3.LUT R4, R4, 0xff, RZ, 0xc0, !PT ;  /* 0x000000ff04047812 */ /* 0x020fe200078ec0ff */
[----:B------:R-:W-:Y:S01]  /*12f30*/  BSSY B1, `(.L_x_117) ;  /* 0x000000b000017945 */ /* 0x000fe20003800000 */
[----:B------:R-:W-:Y:S02]  /*12f40*/  ISETP.LT.OR P3, PT, R0, 0x51, !P1 ;  /* 0x000000510000780c */ /* 0x000fe40004f61670 */
[----:B------:R-:W-:-:S05]  /*12f50*/  F2FP.F16.E4M3.UNPACK_B R4, R4 ;  /* 0x00000004ff04723e */ /* 0x000fca00020006ff */
[----:B------:R-:W-:-:S05]  /*12f60*/  HADD2.F32 R4, -RZ, R4.H0_H0 ;  /* 0x20000004ff047230 */ /* 0x000fca0000004100 */
[----:B------:R-:W-:-:S04]  /*12f70*/  FMUL R4, R4, UR23 ;  /* 0x0000001704047c20 */ /* 0x000fc80008400000 */
[----:B------:R-:W-:-:S05]  /*12f80*/  FFMA R4, R172, UR22, R4 ;  /* 0x00000016ac047c23 */ /* 0x000fca0008000004 */
[----:B0-----:R-:W-:Y:S02]  /*12f90*/  F2FP.SATFINITE.E4M3.F32.PACK_AB_MERGE_C R5, RZ, R4, RZ ;  /* 0x00000004ff05723e */ /* 0x001fe400048070ff */
[----:B------:R-:W-:-:S03]  /*12fa0*/  PRMT R4, RZ, 0x7610, R4 ;  /* 0x00007610ff047816 */ /* 0x000fc60000000004 */
[----:B------:R0:W-:Y:S01]  /*12fb0*/  @!P2 STG.E.U8 desc[UR20][R24.64+0x51], R5 ;  /* 0x000051051800a986 */ /* 0x0001e2000c101114 */
[----:B------:R-:W-:Y:S05]  /*12fc0*/  @P3 BRA `(.L_x_118) ;  /* 0x0000000000043947 */ /* 0x000fea0003800000 */
[----:B------:R0:W5:Y:S02]  /*12fd0*/  LDG.E.U8 R4, desc[UR20][R2.64+0x50] ;  /* 0x0000501402047981 */ /* 0x000164000c1e1100 */
.L_x_118:
[----:B------:R-:W-:Y:S05]  /*12fe0*/  BSYNC B1 ;  /* 0x0000000000017941 */ /* 0x000fea0003800000 */
.L_x_117:
        /* <DEDUP_REMOVED lines=12> */
.L_x_120:
[----:B------:R-:W-:Y:S05]  /*130b0*/  BSYNC B1 ;  /* 0x0000000000017941 */ /* 0x000fea0003800000 */
.L_x_119:
[----:B-----5:R-:W-:Y:S01]  /*130c0*/  LOP3.LUT R4, R4, 0xff, RZ, 0xc0, !PT ;  /* 0x000000ff04047812 */ /* 0x020fe200078ec0ff */
[----:B------:R-:W-:Y:S01]  /*130d0*/  BSSY B1, `(.L_x_121) ;  /* 0x000000b000017945 */ /* 0x000fe20003800000 */
[----:B------:R-:W-:Y:S02]  /*130e0*/  ISETP.LT.OR P3, PT, R0, 0x59, !P0 ;  /* 0x000000590000780c */ /* 0x000fe40004761670 */
[----:B------:R-:W-:-:S05]  /*130f0*/  F2FP.F16.E4M3.UNPACK_B R4, R4 ;  /* 0x00000004ff04723e */ /* 0x000fca00020006ff */
[----:B------:R-:W-:-:S05]  /*13100*/  HADD2.F32 R4, -RZ, R4.H0_H0 ;  /* 0x20000004ff047230 */ /* 0x000fca0000004100 */
[----:B0-----:R-:W-:Y:S01]  /*13110*/  FMUL R5, R4, UR23 ;  /* 0x0000001704057c20 */ /* 0x001fe20008400000 */
[----:B------:R-:W-:-:S03]  /*13120*/  PRMT R4, RZ, 0x7610, R4 ;  /* 0x00007610ff047816 */ /* 0x000fc60000000004 */
[----:B------:R-:W-:-:S05]  /*13130*/  FFMA R5, R174, UR22, R5 ;  /* 0x00000016ae057c23 */ /* 0x000fca0008000005 */
[----:B------:R-:W-:-:S05]  /*13140*/  F2FP.SATFINITE.E4M3.F32.PACK_AB_MERGE_C R5, RZ, R5, RZ ;  /* 0x00000005ff05723e */ /* 0x000fca00048070ff */
[----:B------:R0:W-:Y:S01]  /*13150*/  @!P2 STG.E.U8 desc[UR20][R26.64+0x51], R5 ;  /* 0x000051051a00a986 */ /* 0x0001e2000c101114 */
[----:B------:R-:W-:Y:S05]  /*13160*/  @P3 BRA `(.L_x_122) ;  /* 0x0000000000043947 */ /* 0x000fea0003800000 */
[----:B------:R0:W5:Y:S02]  /*13170*/  LDG.E.U8 R4, desc[UR20][R32.64+0x58] ;  /* 0x0000581420047981 */ /* 0x000164000c1e1100 */
.L_x_122:
[----:B------:R-:W-:Y:S05]  /*13180*/  BSYNC B1 ;  /* 0x0000000000017941 */ /* 0x000fea0003800000 */
.L_x_121:
        /* <DEDUP_REMOVED lines=12> */
.L_x_124:
[----:B------:R-:W-:Y:S05]  /*13250*/  BSYNC B1 ;  /* 0x0000000000017941 */ /* 0x000fea0003800000 */
.L_x_123:
        /* <DEDUP_REMOVED lines=12> */
.L_x_126:
[----:B------:R-:W-:Y:S05]  /*13320*/  BSYNC B1 ;  /* 0x0000000000017941 */ /* 0x000fea0003800000 */
.L_x_125:
        /* <DEDUP_REMOVED lines=12> */
.L_x_128:
[----:B------:R-:W-:Y:S05]  /*133f0*/  BSYNC B1 ;  /* 0x0000000000017941 */ /* 0x000fea0003800000 */
.L_x_127:
        /* <DEDUP_REMOVED lines=12> */
.L_x_130:
[----:B------:R-:W-:Y:S05]  /*134c0*/  BSYNC B1 ;  /* 0x0000000000017941 */ /* 0x000fea0003800000 */
.L_x_129:
        /* <DEDUP_REMOVED lines=12> */
.L_x_132:
[----:B------:R-:W-:Y:S05]  /*13590*/  BSYNC B1 ;  /* 0x0000000000017941 */ /* 0x000fea0003800000 */
.L_x_131:
        /* <DEDUP_REMOVED lines=12> */
.L_x_134:
[----:B------:R-:W-:Y:S05]  /*13660*/  BSYNC B1 ;  /* 0x0000000000017941 */ /* 0x000fea0003800000 */
.L_x_133:
        /* <DEDUP_REMOVED lines=12> */
.L_x_136:
[----:B------:R-:W-:Y:S05]  /*13730*/  BSYNC B1 ;  /* 0x0000000000017941 */ /* 0x000fea0003800000 */
.L_x_135:
        /* <DEDUP_REMOVED lines=12> */
.L_x_138:
[----:B------:R-:W-:Y:S05]  /*13800*/  BSYNC B1 ;  /* 0x0000000000017941 */ /* 0x000fea0003800000 */
.L_x_137:
        /* <DEDUP_REMOVED lines=12> */
.L_x_140:
[----:B------:R-:W-:Y:S05]  /*138d0*/  BSYNC B1 ;  /* 0x0000000000017941 */ /* 0x000fea0003800000 */
.L_x_139:
        /* <DEDUP_REMOVED lines=12> */
.L_x_142:
[----:B------:R-:W-:Y:S05]  /*139a0*/  BSYNC B1 ;  /* 0x0000000000017941 */ /* 0x000fea0003800000 */
.L_x_141:
        /* <DEDUP_REMOVED lines=12> */
.L_x_144:
[----:B------:R-:W-:Y:S05]  /*13a70*/  BSYNC B1 ;  /* 0x0000000000017941 */ /* 0x000fea0003800000 */
.L_x_143:
        /* <DEDUP_REMOVED lines=12> */
.L_x_146:
[----:B------:R-:W-:Y:S05]  /*13b40*/  BSYNC B1 ;  /* 0x0000000000017941 */ /* 0x000fea0003800000 */
.L_x_145:
        /* <DEDUP_REMOVED lines=12> */
.L_x_148:
[----:B------:R-:W-:Y:S05]  /*13c10*/  BSYNC B1 ;  /* 0x0000000000017941 */ /* 0x000fea0003800000 */
.L_x_147:
        /* <DEDUP_REMOVED lines=12> */
.L_x_150:
[----:B------:R-:W-:Y:S05]  /*13ce0*/  BSYNC B1 ;  /* 0x0000000000017941 */ /* 0x000fea0003800000 */
.L_x_149:
        /* <DEDUP_REMOVED lines=12> */
.L_x_152:
[----:B------:R-:W-:Y:S05]  /*13db0*/  BSYNC B1 ;  /* 0x0000000000017941 */ /* 0x000fea0003800000 */
.L_x_151:
        /* <DEDUP_REMOVED lines=12> */
.L_x_154:
[----:B------:R-:W-:Y:S05]  /*13e80*/  BSYNC B1 ;  /* 0x0000000000017941 */ /* 0x000fea0003800000 */
.L_x_153:
        /* <DEDUP_REMOVED lines=12> */
.L_x_156:
[----:B------:R-:W-:Y:S05]  /*13f50*/  BSYNC B1 ;  /* 0x0000000000017941 */ /* 0x000fea0003800000 */
.L_x_155:
        /* <DEDUP_REMOVED lines=12> */
.L_x_158:
[----:B------:R-:W-:Y:S05]  /*14020*/  BSYNC B1 ;  /* 0x0000000000017941 */ /* 0x000fea0003800000 */
.L_x_157:
        /* <DEDUP_REMOVED lines=12> */
.L_x_160:
[----:B------:R-:W-:Y:S05]  /*140f0*/  BSYNC B1 ;  /* 0x0000000000017941 */ /* 0x000fea0003800000 */
.L_x_159:
        /* <DEDUP_REMOVED lines=12> */
.L_x_162:
[----:B------:R-:W-:Y:S05]  /*141c0*/  BSYNC B1 ;  /* 0x0000000000017941 */ /* 0x000fea0003800000 */
.L_x_161:
        /* <DEDUP_REMOVED lines=12> */
.L_x_164:
[----:B------:R-:W-:Y:S05]  /*14290*/  BSYNC B1 ;  /* 0x0000000000017941 */ /* 0x000fea0003800000 */
.L_x_163:
        /* <DEDUP_REMOVED lines=12> */
.L_x_166:
[----:B------:R-:W-:Y:S05]  /*14360*/  BSYNC B1 ;  /* 0x0000000000017941 */ /* 0x000fea0003800000 */
.L_x_165:
        /* <DEDUP_REMOVED lines=12> */
.L_x_168:
[----:B------:R-:W-:Y:S05]  /*14430*/  BSYNC B1 ;  /* 0x0000000000017941 */ /* 0x000fea0003800000 */
.L_x_167:
        /* <DEDUP_REMOVED lines=12> */
.L_x_170:
[----:B------:R-:W-:Y:S05]  /*14500*/  BSYNC B1 ;  /* 0x0000000000017941 */ /* 0x000fea0003800000 */
.L_x_169:
        /* <DEDUP_REMOVED lines=12> */
.L_x_172:
[----:B------:R-:W-:Y:S05]  /*145d0*/  BSYNC B1 ;  /* 0x0000000000017941 */ /* 0x000fea0003800000 */
.L_x_171:
        /* <DEDUP_REMOVED lines=12> */
.L_x_174:
[----:B------:R-:W-:Y:S05]  /*146a0*/  BSYNC B1 ;  /* 0x0000000000017941 */ /* 0x000fea0003800000 */
.L_x_173:
        /* <DEDUP_REMOVED lines=12> */
.L_x_176:
[----:B------:R-:W-:Y:S05]  /*14770*/  BSYNC B1 ;  /* 0x0000000000017941 */ /* 0x000fea0003800000 */
.L_x_175:
        /* <DEDUP_REMOVED lines=12> */
.L_x_178:
[----:B------:R-:W-:Y:S05]  /*14840*/  BSYNC B1 ;  /* 0x0000000000017941 */ /* 0x000fea0003800000 */
.L_x_177:
        /* <DEDUP_REMOVED lines=12> */
.L_x_180:
[----:B------:R-:W-:Y:S05]  /*14910*/  BSYNC B1 ;  /* 0x0000000000017941 */ /* 0x000fea0003800000 */
.L_x_179:
        /* <DEDUP_REMOVED lines=12> */
.L_x_182:
[----:B------:R-:W-:Y:S05]  /*149e0*/  BSYNC B1 ;  /* 0x0000000000017941 */ /* 0x000fea0003800000 */
.L_x_181:
        /* <DEDUP_REMOVED lines=12> */
.L_x_184:
[----:B------:R-:W-:Y:S05]  /*14ab0*/  BSYNC B1 ;  /* 0x0000000000017941 */ /* 0x000fea0003800000 */
.L_x_183:
        /* <DEDUP_REMOVED lines=12> */
.L_x_186:
[----:B------:R-:W-:Y:S05]  /*14b80*/  BSYNC B1 ;  /* 0x0000000000017941 */ /* 0x000fea0003800000 */
.L_x_185:
        /* <DEDUP_REMOVED lines=12> */
.L_x_188:
[----:B------:R-:W-:Y:S05]  /*14c50*/  BSYNC B1 ;  /* 0x0000000000017941 */ /* 0x000fea0003800000 */
.L_x_187:
        /* <DEDUP_REMOVED lines=12> */
.L_x_190:
[----:B------:R-:W-:Y:S05]  /*14d20*/  BSYNC B1 ;  /* 0x0000000000017941 */ /* 0x000fea0003800000 */
.L_x_189:
        /* <DEDUP_REMOVED lines=12> */
.L_x_192:
[----:B------:R-:W-:Y:S05]  /*14df0*/  BSYNC B1 ;  /* 0x0000000000017941 */ /* 0x000fea0003800000 */
.L_x_191:
        /* <DEDUP_REMOVED lines=12> */
.L_x_194:
[----:B------:R-:W-:Y:S05]  /*14ec0*/  BSYNC B1 ;  /* 0x0000000000017941 */ /* 0x000fea0003800000 */
.L_x_193:
        /* <DEDUP_REMOVED lines=12> */
.L_x_196:
[----:B------:R-:W-:Y:S05]  /*14f90*/  BSYNC B1 ;  /* 0x0000000000017941 */ /* 0x000fea0003800000 */
.L_x_195:
        /* <DEDUP_REMOVED lines=12> */
.L_x_198:
[----:B------:R-:W-:Y:S05]  /*15060*/  BSYNC B1 ;  /* 0x0000000000017941 */ /* 0x000fea0003800000 */
.L_x_197:
        /* <DEDUP_REMOVED lines=12> */
.L_x_200:
[----:B------:R-:W-:Y:S05]  /*15130*/  BSYNC B1 ;  /* 0x0000000000017941 */ /* 0x000fea0003800000 */
.L_x_199:
        /* <DEDUP_REMOVED lines=12> */
.L_x_202:
[----:B------:R-:W-:Y:S05]  /*15200*/  BSYNC B1 ;  /* 0x0000000000017941 */ /* 0x000fea0003800000 */
.L_x_201:
        /* <DEDUP_REMOVED lines=12> */
.L_x_204:
[----:B------:R-:W-:Y:S05]  /*152d0*/  BSYNC B1 ;  /* 0x0000000000017941 */ /* 0x000fea0003800000 */
.L_x_203:
        /* <DEDUP_REMOVED lines=12> */
.L_x_206:
[----:B------:R-:W-:Y:S05]  /*153a0*/  BSYNC B1 ;  /* 0x0000000000017941 */ /* 0x000fea0003800000 */
.L_x_205:
        /* <DEDUP_REMOVED lines=12> */
.L_x_208:
[----:B------:R-:W-:Y:S05]  /*15470*/  BSYNC B1 ;  /* 0x0000000000017941 */ /* 0x000fea0003800000 */
.L_x_207:
        /* <DEDUP_REMOVED lines=12> */
.L_x_210:
[----:B------:R-:W-:Y:S05]  /*15540*/  BSYNC B1 ;  /* 0x0000000000017941 */ /* 0x000fea0003800000 */
.L_x_209:
        /* <DEDUP_REMOVED lines=12> */
.L_x_212:
[----:B------:R-:W-:Y:S05]  /*15610*/  BSYNC B1 ;  /* 0x0000000000017941 */ /* 0x000fea0003800000 */
.L_x_211:
        /* <DEDUP_REMOVED lines=12> */
.L_x_214:
[----:B------:R-:W-:Y:S05]  /*156e0*/  BSYNC B1 ;  /* 0x0000000000017941 */ /* 0x000fea0003800000 */
.L_x_213:
        /* <DEDUP_REMOVED lines=12> */
.L_x_216:
[----:B------:R-:W-:Y:S05]  /*157b0*/  BSYNC B1 ;  /* 0x0000000000017941 */ /* 0x000fea0003800000 */
.L_x_215:
        /* <DEDUP_REMOVED lines=12> */
.L_x_218:
[----:B------:R-:W-:Y:S05]  /*15880*/  BSYNC B1 ;  /* 0x0000000000017941 */ /* 0x000fea0003800000 */
.L_x_217:
        /* <DEDUP_REMOVED lines=12> */
.L_x_220:
[----:B------:R-:W-:Y:S05]  /*15950*/  BSYNC B1 ;  /* 0x0000000000017941 */ /* 0x000fea0003800000 */
.L_x_219:
        /* <DEDUP_REMOVED lines=12> */
.L_x_222:
[----:B------:R-:W-:Y:S05]  /*15a20*/  BSYNC B1 ;  /* 0x0000000000017941 */ /* 0x000fea0003800000 */
.L_x_221:
        /* <DEDUP_REMOVED lines=12> */
.L_x_224:
[----:B------:R-:W-:Y:S05]  /*15af0*/  BSYNC B1 ;  /* 0x0000000000017941 */ /* 0x000fea0003800000 */
.L_x_223:
        /* <DEDUP_REMOVED lines=12> */
.L_x_226:
[----:B------:R-:W-:Y:S05]  /*15bc0*/  BSYNC B1 ;  /* 0x0000000000017941 */ /* 0x000fea0003800000 */
.L_x_225:
        /* <DEDUP_REMOVED lines=12> */
.L_x_228:
[----:B------:R-:W-:Y:S05]  /*15c90*/  BSYNC B1 ;  /* 0x0000000000017941 */ /* 0x000fea0003800000 */
.L_x_227:
        /* <DEDUP_REMOVED lines=12> */
.L_x_230:
[----:B------:R-:W-:Y:S05]  /*15d60*/  BSYNC B1 ;  /* 0x0000000000017941 */ /* 0x000fea0003800000 */
.L_x_229:
        /* <DEDUP_REMOVED lines=12> */
.L_x_232:
[----:B------:R-:W-:Y:S05]  /*15e30*/  BSYNC B1 ;  /* 0x0000000000017941 */ /* 0x000fea0003800000 */
.L_x_231:
        /* <DEDUP_REMOVED lines=12> */
.L_x_234:
[----:B------:R-:W-:Y:S05]  /*15f00*/  BSYNC B1 ;  /* 0x0000000000017941 */ /* 0x000fea0003800000 */
.L_x_233:
        /* <DEDUP_REMOVED lines=12> */
.L_x_236:
[----:B------:R-:W-:Y:S05]  /*15fd0*/  BSYNC B1 ;  /* 0x0000000000017941 */ /* 0x000fea0003800000 */
.L_x_235:
        /* <DEDUP_REMOVED lines=12> */
.L_x_238:
[----:B------:R-:W-:Y:S05]  /*160a0*/  BSYNC B1 ;  /* 0x0000000000017941 */ /* 0x000fea0003800000 */
.L_x_237:
        /* <DEDUP_REMOVED lines=12> */
.L_x_240:
[----:B------:R-:W-:Y:S05]  /*16170*/  BSYNC B1 ;  /* 0x0000000000017941 */ /* 0x000fea0003800000 */
.L_x_239:
        /* <DEDUP_REMOVED lines=12> */
.L_x_242:
[----:B------:R-:W-:Y:S05]  /*16240*/  BSYNC B1 ;  /* 0x0000000000017941 */ /* 0x000fea0003800000 */
.L_x_241:
        /* <DEDUP_REMOVED lines=12> */
.L_x_244:
[----:B------:R-:W-:Y:S05]  /*16310*/  BSYNC B1 ;  /* 0x0000000000017941 */ /* 0x000fea0003800000 */
.L_x_243:
        /* <DEDUP_REMOVED lines=12> */
.L_x_246:
[----:B------:R-:W-:Y:S05]  /*163e0*/  BSYNC B1 ;  /* 0x0000000000017941 */ /* 0x000fea0003800000 */
.L_x_245:
        /* <DEDUP_REMOVED lines=12> */
.L_x_248:
[----:B------:R-:W-:Y:S05]  /*164b0*/  BSYNC B1 ;  /* 0x0000000000017941 */ /* 0x000fea0003800000 */
.L_x_247:
[----:B0-----:R-:W2:Y:S01]  /*164c0*/  LDL.LU R5, [R1+0x200] ;  /* 0x0002000001057983 */ /* 0x001ea20000300800 */
[----:B-----5:R-:W-:Y:S01]  /*164d0*/  LOP3.LUT R4, R4, 0xff, RZ, 0xc0, !PT ;  /* 0x000000ff04047812 */ /* 0x020fe200078ec0ff */
[----:B------:R-:W-:Y:S01]  /*164e0*/  BSSY B1, `(.L_x_249) ;  /* 0x000000b000017945 */ /* 0x000fe20003800000 */
[----:B------:R-:W-:Y:S02]  /*164f0*/  ISETP.LT.OR P3, PT, R0, 0xd9, !P0 ;  /* 0x000000d90000780c */ /* 0x000fe40004761670 */
[----:B------:R-:W-:-:S05]  /*16500*/  F2FP.F16.E4M3.UNPACK_B R4, R4 ;  /* 0x00000004ff04723e */ /* 0x000fca00020006ff */
[----:B------:R-:W-:-:S05]  /*16510*/  HADD2.F32 R4, -RZ, R4.H0_H0 ;  /* 0x20000004ff047230 */ /* 0x000fca0000004100 */
[----:B------:R-:W-:-:S04]  /*16520*/  FMUL R4, R4, UR23 ;  /* 0x0000001704047c20 */ /* 0x000fc80008400000 */
[----:B--2---:R-:W-:-:S05]  /*16530*/  FFMA R4, R5, UR22, R4 ;  /* 0x0000001605047c23 */ /* 0x004fca0008000004 */
[----:B------:R-:W-:Y:S02]  /*16540*/  F2FP.SATFINITE.E4M3.F32.PACK_AB_MERGE_C R5, RZ, R4, RZ ;  /* 0x00000004ff05723e */ /* 0x000fe400048070ff */
[----:B------:R-:W-:-:S03]  /*16550*/  PRMT R4, RZ, 0x7610, R4 ;  /* 0x00007610ff047816 */ /* 0x000fc60000000004 */
[----:B------:R0:W-:Y:S01]  /*16560*/  @!P2 STG.E.U8 desc[UR20][R26.64+0xd1], R5 ;  /* 0x0000d1051a00a986 */ /* 0x0001e2000c101114 */
[----:B------:R-:W-:Y:S05]  /*16570*/  @P3 BRA `(.L_x_250) ;  /* 0x0000000000043947 */ /* 0x000fea0003800000 */
[----:B------:R2:W5:Y:S02]  /*16580*/  LDG.E.U8 R4, desc[UR20][R32.64+0xd8] ;  /* 0x0000d81420047981 */ /* 0x000564000c1e1100 */
.L_x_250:
[----:B------:R-:W-:Y:S05]  /*16590*/  BSYNC B1 ;  /* 0x0000000000017941 */ /* 0x000fea0003800000 */
.L_x_249:
[----:B0-----:R-:W3:Y:S01]  /*165a0*/  LDL.LU R5, [R1+0x204] ;  /* 0x0002040001057983 */ /* 0x001ee20000300800 */
[----:B-----5:R-:W-:Y:S01]  /*165b0*/  LOP3.LUT R4, R4, 0xff, RZ, 0xc0, !PT ;  /* 0x000000ff04047812 */ /* 0x020fe200078ec0ff */
[----:B------:R-:W-:Y:S01]  /*165c0*/  BSSY B1, `(.L_x_251) ;  /* 0x000000b000017945 */ /* 0x000fe20003800000 */
[----:B------:R-:W-:Y:S02]  /*165d0*/  ISETP.LT.OR P2, PT, R0, 0xda, !P0 ;  /* 0x000000da0000780c */ /* 0x000fe40004741670 */
[----:B------:R-:W-:-:S05]  /*165e0*/  F2FP.F16.E4M3.UNPACK_B R4, R4 ;  /* 0x00000004ff04723e */ /* 0x000fca00020006ff */
[----:B------:R-:W-:-:S05]  /*165f0*/  HADD2.F32 R4, -RZ, R4.H0_H0 ;  /* 0x20000004ff047230 */ /* 0x000fca0000004100 */
[----:B------:R-:W-:-:S04]  /*16600*/  FMUL R4, R4, UR23 ;  /* 0x0000001704047c20 */ /* 0x000fc80008400000 */
[----:B---3--:R-:W-:-:S05]  /*16610*/  FFMA R4, R5, UR22, R4 ;  /* 0x0000001605047c23 */ /* 0x008fca0008000004 */
[----:B------:R-:W-:Y:S02]  /*16620*/  F2FP.SATFINITE.E4M3.F32.PACK_AB_MERGE_C R5, RZ, R4, RZ ;  /* 0x00000004ff05723e */ /* 0x000fe400048070ff */
[----:B------:R-:W-:-:S03]  /*16630*/  PRMT R4, RZ, 0x7610, R4 ;  /* 0x00007610ff047816 */ /* 0x000fc60000000004 */
[----:B------:R0:W-:Y:S01]  /*16640*/  @!P3 STG.E.U8 desc[UR20][R24.64+0xd8], R5 ;  /* 0x0000d8051800b986 */ /* 0x0001e2000c101114 */
[----:B------:R-:W-:Y:S05]  /*16650*/  @P2 BRA `(.L_x_252) ;  /* 0x0000000000042947 */ /* 0x000fea0003800000 */
[----:B------:R3:W5:Y:S02]  /*16660*/  LDG.E.U8 R4, desc[UR20][R32.64+0xd9] ;  /* 0x0000d91420047981 */ /* 0x000764000c1e1100 */
.L_x_252:
[----:B------:R-:W-:Y:S05]  /*16670*/  BSYNC B1 ;  /* 0x0000000000017941 */ /* 0x000fea0003800000 */
.L_x_251:
        /* <DEDUP_REMOVED lines=13> */
.L_x_254:
[----:B------:R-:W-:Y:S05]  /*16750*/  BSYNC B1 ;  /* 0x0000000000017941 */ /* 0x000fea0003800000 */
.L_x_253:
        /* <DEDUP_REMOVED lines=13> */
.L_x_256:
[----:B------:R-:W-:Y:S05]  /*16830*/  BSYNC B1 ;  /* 0x0000000000017941 */ /* 0x000fea0003800000 */
.L_x_255:
        /* <DEDUP_REMOVED lines=13> */
.L_x_258:
[----:B------:R-:W-:Y:S05]  /*16910*/  BSYNC B1 ;  /* 0x0000000000017941 */ /* 0x000fea0003800000 */
.L_x_257:
        /* <DEDUP_REMOVED lines=13> */
.L_x_260:
[----:B------:R-:W-:Y:S05]  /*169f0*/  BSYNC B1 ;  /* 0x0000000000017941 */ /* 0x000fea0003800000 */
.L_x_259:
        /* <DEDUP_REMOVED lines=13> */
.L_x_262:
[----:B------:R-:W-:Y:S05]  /*16ad0*/  BSYNC B1 ;  /* 0x0000000000017941 */ /* 0x000fea0003800000 */
.L_x_261:
        /* <DEDUP_REMOVED lines=13> */
.L_x_264:
[----:B------:R-:W-:Y:S05]  /*16bb0*/  BSYNC B1 ;  /* 0x0000000000017941 */ /* 0x000fea0003800000 */
.L_x_263:
        /* <DEDUP_REMOVED lines=13> */
.L_x_266:
[----:B------:R-:W-:Y:S05]  /*16c90*/  BSYNC B1 ;  /* 0x0000000000017941 */ /* 0x000fea0003800000 */
.L_x_265:
        /* <DEDUP_REMOVED lines=13> */
.L_x_268:
[----:B------:R-:W-:Y:S05]  /*16d70*/  BSYNC B1 ;  /* 0x0000000000017941 */ /* 0x000fea0003800000 */
.L_x_267:
        /* <DEDUP_REMOVED lines=13> */
.L_x_270:
[----:B------:R-:W-:Y:S05]  /*16e50*/  BSYNC B1 ;  /* 0x0000000000017941 */ /* 0x000fea0003800000 */
.L_x_269:
        /* <DEDUP_REMOVED lines=13> */
.L_x_272:
[----:B------:R-:W-:Y:S05]  /*16f30*/  BSYNC B1 ;  /* 0x0000000000017941 */ /* 0x000fea0003800000 */
.L_x_271:
        /* <DEDUP_REMOVED lines=13> */
.L_x_274:
[----:B------:R-:W-:Y:S05]  /*17010*/  BSYNC B1 ;  /* 0x0000000000017941 */ /* 0x000fea0003800000 */
.L_x_273:
        /* <DEDUP_REMOVED lines=13> */
.L_x_276:
[----:B------:R-:W-:Y:S05]  /*170f0*/  BSYNC B1 ;  /* 0x0000000000017941 */ /* 0x000fea0003800000 */
.L_x_275:
        /* <DEDUP_REMOVED lines=13> */
.L_x_278:
[----:B------:R-:W-:Y:S05]  /*171d0*/  BSYNC B1 ;  /* 0x0000000000017941 */ /* 0x000fea0003800000 */
.L_x_277:
        /* <DEDUP_REMOVED lines=13> */
.L_x_280:
[----:B------:R-:W-:Y:S05]  /*172b0*/  BSYNC B1 ;  /* 0x0000000000017941 */ /* 0x000fea0003800000 */
.L_x_279:
        /* <DEDUP_REMOVED lines=13> */
.L_x_282:
[----:B------:R-:W-:Y:S05]  /*17390*/  BSYNC B1 ;  /* 0x0000000000017941 */ /* 0x000fea0003800000 */
.L_x_281:
        /* <DEDUP_REMOVED lines=13> */
.L_x_284:
[----:B------:R-:W-:Y:S05]  /*17470*/  BSYNC B1 ;  /* 0x0000000000017941 */ /* 0x000fea0003800000 */
.L_x_283:
        /* <DEDUP_REMOVED lines=13> */
.L_x_286:
[----:B------:R-:W-:Y:S05]  /*17550*/  BSYNC B1 ;  /* 0x0000000000017941 */ /* 0x000fea0003800000 */
.L_x_285:
        /* <DEDUP_REMOVED lines=13> */
.L_x_288:
[----:B------:R-:W-:Y:S05]  /*17630*/  BSYNC B1 ;  /* 0x0000000000017941 */ /* 0x000fea0003800000 */
.L_x_287:
[----:B------:R-:W2:Y:S01]  /*17640*/  LDL.LU R7, [R1+0x250] ;  /* 0x0002500001077983 */ /* 0x000ea20000300800 */
[----:B-----5:R-:W-:Y:S01]  /*17650*/  LOP3.LUT R4, R4, 0xff, RZ, 0xc0, !PT ;  /* 0x000000ff04047812 */ /* 0x020fe200078ec0ff */
[----:B------:R-:W-:Y:S01]  /*17660*/  BSSY B1, `(.L_x_289) ;  /* 0x0000013000017945 */ /* 0x000fe20003800000 */
[----:B0-----:R-:W-:Y:S02]  /*17670*/  IADD3 R5, P0, R35, 0x80, RZ ;  /* 0x0000008023057810 */ /* 0x001fe40007f1e0ff */
[----:B------:R-:W-:-:S03]  /*17680*/  F2FP.F16.E4M3.UNPACK_B R4, R4 ;  /* 0x00000004ff04723e */ /* 0x000fc600020006ff */
[----:B--234-:R-:W-:Y:S01]  /*17690*/  IMAD.X R2, RZ, RZ, R37, P0 ;  /* 0x000000ffff027224 */ /* 0x01cfe200000e0625 */
[----:B------:R-:W-:Y:S01]  /*176a0*/  ISETP.GE.AND P0, PT, R34, 0x81, PT ;  /* 0x000000812200780c */ /* 0x000fe20003f06270 */
[----:B------:R-:W-:Y:S02]  /*176b0*/  HADD2.F32 R4, -RZ, R4.H0_H0 ;  /* 0x20000004ff047230 */ /* 0x000fe40000004100 */
[----:B------:R-:W-:Y:S01]  /*176c0*/  IMAD R6, R2, UR6, RZ ;  /* 0x0000000602067c24 */ /* 0x000fe2000f8e02ff */
[----:B------:R-:W-:Y:S01]  /*176d0*/  ISETP.LT.OR P3, PT, R0, 0x1, !P0 ;  /* 0x000000010000780c */ /* 0x000fe20004761670 */
[----:B------:R-:W-:-:S04]  /*176e0*/  IMAD.WIDE.U32 R2, R5, UR6, R38 ;  /* 0x0000000605027c25 */ /* 0x000fc8000f8e0026 */
[----:B------:R-:W-:Y:S01]  /*176f0*/  FMUL R4, R4, UR23 ;  /* 0x0000001704047c20 */ /* 0x000fe20008400000 */
[----:B------:R-:W-:Y:S01]  /*17700*/  IMAD R5, R5, UR7, R6 ;  /* 0x0000000705057c24 */ /* 0x000fe2000f8e0206 */
[----:B------:R-:W-:-:S04]  /*17710*/  IADD3 R2, P2, R2, UR10, RZ ;  /* 0x0000000a02027c10 */ /* 0x000fc8000ff5e0ff */
[----:B------:R-:W-:Y:S01]  /*17720*/  IADD3.X R3, R3, UR11, R5, P2, !PT ;  /* 0x0000000b03037c10 */ /* 0x000fe200097fe405 */
[----:B------:R-:W-:-:S05]  /*17730*/  FFMA R4, R7, UR22, R4 ;  /* 0x0000001607047c23 */ /* 0x000fca0008000004 */
[----:B------:R-:W-:Y:S02]  /*17740*/  F2FP.SATFINITE.E4M3.F32.PACK_AB_MERGE_C R7, RZ, R4, RZ ;  /* 0x00000004ff07723e */ /* 0x000fe400048070ff */
[----:B------:R-:W-:-:S03]  /*17750*/  PRMT R4, RZ, 0x7610, R4 ;  /* 0x00007610ff047816 */ /* 0x000fc60000000004 */
[----:B------:R0:W-:Y:S01]  /*17760*/  @!P1 STG.E.U8 desc[UR20][R26.64+0xf9], R7 ;  /* 0x0000f9071a009986 */ /* 0x0001e2000c101114 */
[----:B------:R-:W-:Y:S05]  /*17770*/  @P3 BRA `(.L_x_290) ;  /* 0x0000000000043947 */ /* 0x000fea0003800000 */
[----:B------:R2:W5:Y:S02]  /*17780*/  LDG.E.U8 R4, desc[UR20][R2.64] ;  /* 0x0000001402047981 */ /* 0x000564000c1e1100 */
.L_x_290:
[----:B------:R-:W-:Y:S05]  /*17790*/  BSYNC B1 ;  /* 0x0000000000017941 */ /* 0x000fea0003800000 */
.L_x_289:
[----:B------:R-:W3:Y:S01]  /*177a0*/  LDL.LU R5, [R1+0x254] ;  /* 0x0002540001057983 */ /* 0x000ee20000300800 */
        /* <DEDUP_REMOVED lines=12> */
.L_x_292:
[----:B------:R-:W-:Y:S05]  /*17870*/  BSYNC B1 ;  /* 0x0000000000017941 */ /* 0x000fea0003800000 */
.L_x_291:
[----:B---3--:R-:W3:Y:S01]  /*17880*/  LDL.LU R5, [R1+0x258] ;  /* 0x0002580001057983 */ /* 0x008ee20000300800 */
[----:B-----5:R-:W-:Y:S01]  /*17890*/  LOP3.LUT R4, R4, 0xff, RZ, 0xc0, !PT ;  /* 0x000000ff04047812 */ /* 0x020fe200078ec0ff */
[----:B------:R-:W-:Y:S01]  /*178a0*/  BSSY B1, `(.L_x_293) ;  /* 0x0000013000017945 */ /* 0x000fe20003800000 */
[----:B------:R-:W-:Y:S02]  /*178b0*/  IADD3 R35, P1, R35, 0x88, RZ ;  /* 0x0000008823237810 */ /* 0x000fe40007f3e0ff */
[----:B------:R-:W-:Y:S02]  /*178c0*/  F2FP.F16.E4M3.UNPACK_B R4, R4 ;  /* 0x00000004ff04723e */ /* 0x000fe400020006ff */
[----:B------:R-:W-:Y:S01]  /*178d0*/  PRMT R6, RZ, 0x7610, R6 ;  /* 0x00007610ff067816 */ /* 0x000fe20000000006 */
[----:B------:R-:W-:Y:S01]  /*178e0*/  IMAD.X R36, RZ, RZ, R37, P1 ;  /* 0x000000ffff247224 */ /* 0x000fe200008e0625 */
[----:B------:R-:W-:Y:S01]  /*178f0*/  ISETP.GE.AND P1, PT, R34, 0x89, PT ;  /* 0x000000892200780c */ /* 0x000fe20003f26270 */
[----:B------:R-:W-:-:S02]  /*17900*/  HADD2.F32 R4, -RZ, R4.H0_H0 ;  /* 0x20000004ff047230 */ /* 0x000fc40000004100 */
[----:B------:R-:W-:Y:S01]  /*17910*/  IMAD R36, R36, UR6, RZ ;  /* 0x0000000624247c24 */ /* 0x000fe2000f8e02ff */
[----:B------:R-:W-:Y:S01]  /*17920*/  ISETP.LT.OR P5, PT, R0, 0x1, !P1 ;  /* 0x000000010000780c */ /* 0x000fe20004fa1670 */
[----:B------:R-:W-:-:S04]  /*17930*/  IMAD.WIDE.U32 R38, R35, UR6, R38 ;  /* 0x0000000623267c25 */ /* 0x000fc8000f8e0026 */
[----:B------:R-:W-:Y:S01]  /*17940*/  FMUL R4, R4, UR23 ;  /* 0x0000001704047c20 */ /* 0x000fe20008400000 */
[----:B------:R-:W-:-:S03]  /*17950*/  IMAD R35, R35, UR7, R36 ;  /* 0x0000000723237c24 */ /* 0x000fc6000f8e0224 */
[----:B---3--:R-:W-:Y:S01]  /*17960*/  FFMA R5, R5, UR22, R4 ;  /* 0x0000001605057c23 */ /* 0x008fe20008000004 */
[----:B------:R-:W-:-:S04]  /*17970*/  IADD3 R4, P3, R38, UR10, RZ ;  /* 0x0000000a26047c10 */ /* 0x000fc8000ff7e0ff */
[----:B0-----:R-:W-:Y:S02]  /*17980*/  F2FP.SATFINITE.E4M3.F32.PACK_AB_MERGE_C R7, RZ, R5, RZ ;  /* 0x00000005ff07723e */ /* 0x001fe400048070ff */
[----:B------:R-:W-:-:S03]  /*17990*/  IADD3.X R5, R39, UR11, R35, P3, !PT ;  /* 0x0000000b27057c10 */ /* 0x000fc60009ffe423 */
[----:B------:R0:W-:Y:S01]  /*179a0*/  @!P2 STG.E.U8 desc[UR20][R30.64+0x1], R7 ;  /* 0x000001071e00a986 */ /* 0x0001e2000c101114 */
[----:B------:R-:W-:Y:S05]  /*179b0*/  @P5 BRA `(.L_x_294) ;  /* 0x0000000000045947 */ /* 0x000fea0003800000 */
[----:B------:R3:W5:Y:S02]  /*179c0*/  LDG.E.U8 R6, desc[UR20][R4.64] ;  /* 0x0000001404067981 */ /* 0x000764000c1e1100 */
.L_x_294:
[----:B------:R-:W-:Y:S05]  /*179d0*/  BSYNC B1 ;  /* 0x0000000000017941 */ /* 0x000fea0003800000 */
.L_x_293:
        /* <DEDUP_REMOVED lines=13> */
.L_x_296:
[----:B------:R-:W-:Y:S05]  /*17ab0*/  BSYNC B1 ;  /* 0x0000000000017941 */ /* 0x000fea0003800000 */
.L_x_295:
        /* <DEDUP_REMOVED lines=13> */
.L_x_298:
[----:B------:R-:W-:Y:S05]  /*17b90*/  BSYNC B1 ;  /* 0x0000000000017941 */ /* 0x000fea0003800000 */
.L_x_297:
        /* <DEDUP_REMOVED lines=13> */
.L_x_300:
[----:B------:R-:W-:Y:S05]  /*17c70*/  BSYNC B1 ;  /* 0x0000000000017941 */ /* 0x000fea0003800000 */
.L_x_299:
        /* <DEDUP_REMOVED lines=13> */
.L_x_302:
[----:B------:R-:W-:Y:S05]  /*17d50*/  BSYNC B1 ;  /* 0x0000000000017941 */ /* 0x000fea0003800000 */
.L_x_301:
        /* <DEDUP_REMOVED lines=13> */
.L_x_304:
[----:B------:R-:W-:Y:S05]  /*17e30*/  BSYNC B1 ;  /* 0x0000000000017941 */ /* 0x000fea0003800000 */
.L_x_303:
        /* <DEDUP_REMOVED lines=13> */
.L_x_306:
[----:B------:R-:W-:Y:S05]  /*17f10*/  BSYNC B1 ;  /* 0x0000000000017941 */ /* 0x000fea0003800000 */
.L_x_305:
        /* <DEDUP_REMOVED lines=13> */
.L_x_308:
[----:B------:R-:W-:Y:S05]  /*17ff0*/  BSYNC B1 ;  /* 0x0000000000017941 */ /* 0x000fea0003800000 */
.L_x_307:
        /* <DEDUP_REMOVED lines=13> */
.L_x_310:
[----:B------:R-:W-:Y:S05]  /*180d0*/  BSYNC B1 ;  /* 0x0000000000017941 */ /* 0x000fea0003800000 */
.L_x_309:
        /* <DEDUP_REMOVED lines=13> */
.L_x_312:
[----:B------:R-:W-:Y:S05]  /*181b0*/  BSYNC B1 ;  /* 0x0000000000017941 */ /* 0x000fea0003800000 */
.L_x_311:
        /* <DEDUP_REMOVED lines=13> */
.L_x_314:
[----:B------:R-:W-:Y:S05]  /*18290*/  BSYNC B1 ;  /* 0x0000000000017941 */ /* 0x000fea0003800000 */
.L_x_313:
        /* <DEDUP_REMOVED lines=13> */
.L_x_316:
[----:B------:R-:W-:Y:S05]  /*18370*/  BSYNC B1 ;  /* 0x0000000000017941 */ /* 0x000fea0003800000 */
.L_x_315:
        /* <DEDUP_REMOVED lines=13> */
.L_x_318:
[----:B------:R-:W-:Y:S05]  /*18450*/  BSYNC B1 ;  /* 0x0000000000017941 */ /* 0x000fea0003800000 */
.L_x_317:
        /* <DEDUP_REMOVED lines=13> */
.L_x_320:
[----:B------:R-:W-:Y:S05]  /*18530*/  BSYNC B1 ;  /* 0x0000000000017941 */ /* 0x000fea0003800000 */
.L_x_319:
        /* <DEDUP_REMOVED lines=13> */
.L_x_322:
[----:B------:R-:W-:Y:S05]  /*18610*/  BSYNC B1 ;  /* 0x0000000000017941 */ /* 0x000fea0003800000 */
.L_x_321:
        /* <DEDUP_REMOVED lines=13> */
.L_x_324:
[----:B------:R-:W-:Y:S05]  /*186f0*/  BSYNC B1 ;  /* 0x0000000000017941 */ /* 0x000fea0003800000 */
.L_x_323:
        /* <DEDUP_REMOVED lines=13> */
.L_x_326:
[----:B------:R-:W-:Y:S05]  /*187d0*/  BSYNC B1 ;  /* 0x0000000000017941 */ /* 0x000fea0003800000 */
.L_x_325:
        /* <DEDUP_REMOVED lines=13> */
.L_x_328:
[----:B------:R-:W-:Y:S05]  /*188b0*/  BSYNC B1 ;  /* 0x0000000000017941 */ /* 0x000fea0003800000 */
.L_x_327:
        /* <DEDUP_REMOVED lines=13> */
.L_x_330:
[----:B------:R-:W-:Y:S05]  /*18990*/  BSYNC B1 ;  /* 0x0000000000017941 */ /* 0x000fea0003800000 */
.L_x_329:
        /* <DEDUP_REMOVED lines=13> */
.L_x_332:
[----:B------:R-:W-:Y:S05]  /*18a70*/  BSYNC B1 ;  /* 0x0000000000017941 */ /* 0x000fea0003800000 */
.L_x_331:
        /* <DEDUP_REMOVED lines=13> */
.L_x_334:
[----:B------:R-:W-:Y:S05]  /*18b50*/  BSYNC B1 ;  /* 0x0000000000017941 */ /* 0x000fea0003800000 */
.L_x_333:
        /* <DEDUP_REMOVED lines=13> */
.L_x_336:
[----:B------:R-:W-:Y:S05]  /*18c30*/  BSYNC B1 ;  /* 0x0000000000017941 */ /* 0x000fea0003800000 */
.L_x_335:
        /* <DEDUP_REMOVED lines=13> */
.L_x_338:
[----:B------:R-:W-:Y:S05]  /*18d10*/  BSYNC B1 ;  /* 0x0000000000017941 */ /* 0x000fea0003800000 */
.L_x_337:
        /* <DEDUP_REMOVED lines=13> */
.L_x_340:
[----:B------:R-:W-:Y:S05]  /*18df0*/  BSYNC B1 ;  /* 0x0000000000017941 */ /* 0x000fea0003800000 */
.L_x_339:
        /* <DEDUP_REMOVED lines=13> */
.L_x_342:
[----:B------:R-:W-:Y:S05]  /*18ed0*/  BSYNC B1 ;  /* 0x0000000000017941 */ /* 0x000fea0003800000 */
.L_x_341:
        /* <DEDUP_REMOVED lines=13> */
.L_x_344:
[----:B------:R-:W-:Y:S05]  /*18fb0*/  BSYNC B1 ;  /* 0x0000000000017941 */ /* 0x000fea0003800000 */
.L_x_343:
        /* <DEDUP_REMOVED lines=13> */
.L_x_346:
[----:B------:R-:W-:Y:S05]  /*19090*/  BSYNC B1 ;  /* 0x0000000000017941 */ /* 0x000fea0003800000 */
.L_x_345:
        /* <DEDUP_REMOVED lines=13> */
.L_x_348:
[----:B------:R-:W-:Y:S05]  /*19170*/  BSYNC B1 ;  /* 0x0000000000017941 */ /* 0x000fea0003800000 */
.L_x_347:
        /* <DEDUP_REMOVED lines=13> */
.L_x_350:
[----:B------:R-:W-:Y:S05]  /*19250*/  BSYNC B1 ;  /* 0x0000000000017941 */ /* 0x000fea0003800000 */
.L_x_349:
        /* <DEDUP_REMOVED lines=13> */
.L_x_352:
[----:B------:R-:W-:Y:S05]  /*19330*/  BSYNC B1 ;  /* 0x0000000000017941 */ /* 0x000fea0003800000 */
.L_x_351:
        /* <DEDUP_REMOVED lines=13> */
.L_x_354:
[----:B------:R-:W-:Y:S05]  /*19410*/  BSYNC B1 ;  /* 0x0000000000017941 */ /* 0x000fea0003800000 */
.L_x_353:
        /* <DEDUP_REMOVED lines=13> */
.L_x_356:
[----:B------:R-:W-:Y:S05]  /*194f0*/  BSYNC B1 ;  /* 0x0000000000017941 */ /* 0x000fea0003800000 */
.L_x_355:
        /* <DEDUP_REMOVED lines=13> */
.L_x_358:
[----:B------:R-:W-:Y:S05]  /*195d0*/  BSYNC B1 ;  /* 0x0000000000017941 */ /* 0x000fea0003800000 */
.L_x_357:
        /* <DEDUP_REMOVED lines=13> */
.L_x_360:
[----:B------:R-:W-:Y:S05]  /*196b0*/  BSYNC B1 ;  /* 0x0000000000017941 */ /* 0x000fea0003800000 */
.L_x_359:
        /* <DEDUP_REMOVED lines=13> */
.L_x_362:
[----:B------:R-:W-:Y:S05]  /*19790*/  BSYNC B1 ;  /* 0x0000000000017941 */ /* 0x000fea0003800000 */
.L_x_361:
        /* <DEDUP_REMOVED lines=13> */
.L_x_364:
[----:B------:R-:W-:Y:S05]  /*19870*/  BSYNC B1 ;  /* 0x0000000000017941 */ /* 0x000fea0003800000 */
.L_x_363:
        /* <DEDUP_REMOVED lines=13> */
.L_x_366:
[----:B------:R-:W-:Y:S05]  /*19950*/  BSYNC B1 ;  /* 0x0000000000017941 */ /* 0x000fea0003800000 */
.L_x_365:
        /* <DEDUP_REMOVED lines=13> */
.L_x_368:
[----:B------:R-:W-:Y:S05]  /*19a30*/  BSYNC B1 ;  /* 0x0000000000017941 */ /* 0x000fea0003800000 */
.L_x_367:
        /* <DEDUP_REMOVED lines=13> */
.L_x_370:
[----:B------:R-:W-:Y:S05]  /*19b10*/  BSYNC B1 ;  /* 0x0000000000017941 */ /* 0x000fea0003800000 */
.L_x_369:
        /* <DEDUP_REMOVED lines=13> */
.L_x_372:
[----:B------:R-:W-:Y:S05]  /*19bf0*/  BSYNC B1 ;  /* 0x0000000000017941 */ /* 0x000fea0003800000 */
.L_x_371:
        /* <DEDUP_REMOVED lines=13> */
.L_x_374:
[----:B------:R-:W-:Y:S05]  /*19cd0*/  BSYNC B1 ;  /* 0x0000000000017941 */ /* 0x000fea0003800000 */
.L_x_373:
        /* <DEDUP_REMOVED lines=13> */
.L_x_376:
[----:B------:R-:W-:Y:S05]  /*19db0*/  BSYNC B1 ;  /* 0x0000000000017941 */ /* 0x000fea0003800000 */
.L_x_375:
        /* <DEDUP_REMOVED lines=13> */
.L_x_378:
[----:B------:R-:W-:Y:S05]  /*19e90*/  BSYNC B1 ;  /* 0x0000000000017941 */ /* 0x000fea0003800000 */
.L_x_377:
        /* <DEDUP_REMOVED lines=13> */
.L_x_380:
[----:B------:R-:W-:Y:S05]  /*19f70*/  BSYNC B1 ;  /* 0x0000000000017941 */ /* 0x000fea0003800000 */
.L_x_379:
        /* <DEDUP_REMOVED lines=13> */
.L_x_382:
[----:B------:R-:W-:Y:S05]  /*1a050*/  BSYNC B1 ;  /* 0x0000000000017941 */ /* 0x000fea0003800000 */
.L_x_381:
        /* <DEDUP_REMOVED lines=13> */
.L_x_384:
[----:B------:R-:W-:Y:S05]  /*1a130*/  BSYNC B1 ;  /* 0x0000000000017941 */ /* 0x000fea0003800000 */
.L_x_383:
        /* <DEDUP_REMOVED lines=13> */
.L_x_386:
[----:B------:R-:W-:Y:S05]  /*1a210*/  BSYNC B1 ;  /* 0x0000000000017941 */ /* 0x000fea0003800000 */
.L_x_385:
        /* <DEDUP_REMOVED lines=13> */
.L_x_388:
[----:B------:R-:W-:Y:S05]  /*1a2f0*/  BSYNC B1 ;  /* 0x0000000000017941 */ /* 0x000fea0003800000 */
.L_x_387:
        /* <DEDUP_REMOVED lines=13> */
.L_x_390:
[----:B------:R-:W-:Y:S05]  /*1a3d0*/  BSYNC B1 ;  /* 0x0000000000017941 */ /* 0x000fea0003800000 */
.L_x_389:
        /* <DEDUP_REMOVED lines=13> */
.L_x_392:
[----:B------:R-:W-:Y:S05]  /*1a4b0*/  BSYNC B1 ;  /* 0x0000000000017941 */ /* 0x000fea0003800000 */
.L_x_391:
        /* <DEDUP_REMOVED lines=13> */
.L_x_394:
[----:B------:R-:W-:Y:S05]  /*1a590*/  BSYNC B1 ;  /* 0x0000000000017941 */ /* 0x000fea0003800000 */
.L_x_393:
        /* <DEDUP_REMOVED lines=13> */
.L_x_396:
[----:B------:R-:W-:Y:S05]  /*1a670*/  BSYNC B1 ;  /* 0x0000000000017941 */ /* 0x000fea0003800000 */
.L_x_395:
        /* <DEDUP_REMOVED lines=13> */
.L_x_398:
[----:B------:R-:W-:Y:S05]  /*1a750*/  BSYNC B1 ;  /* 0x0000000000017941 */ /* 0x000fea0003800000 */
.L_x_397:
        /* <DEDUP_REMOVED lines=13> */
.L_x_400:
[----:B------:R-:W-:Y:S05]  /*1a830*/  BSYNC B1 ;  /* 0x0000000000017941 */ /* 0x000fea0003800000 */
.L_x_399:
        /* <DEDUP_REMOVED lines=13> */
.L_x_402:
[----:B------:R-:W-:Y:S05]  /*1a910*/  BSYNC B1 ;  /* 0x0000000000017941 */ /* 0x000fea0003800000 */
.L_x_401:
        /* <DEDUP_REMOVED lines=13> */
.L_x_404:
[----:B------:R-:W-:Y:S05]  /*1a9f0*/  BSYNC B1 ;  /* 0x0000000000017941 */ /* 0x000fea0003800000 */
.L_x_403:
        /* <DEDUP_REMOVED lines=13> */
.L_x_406:
[----:B------:R-:W-:Y:S05]  /*1aad0*/  BSYNC B1 ;  /* 0x0000000000017941 */ /* 0x000fea0003800000 */
.L_x_405:
        /* <DEDUP_REMOVED lines=13> */
.L_x_408:
[----:B------:R-:W-:Y:S05]  /*1abb0*/  BSYNC B1 ;  /* 0x0000000000017941 */ /* 0x000fea0003800000 */
.L_x_407:
        /* <DEDUP_REMOVED lines=13> */
.L_x_410:
[----:B------:R-:W-:Y:S05]  /*1ac90*/  BSYNC B1 ;  /* 0x0000000000017941 */ /* 0x000fea0003800000 */
.L_x_409:
        /* <DEDUP_REMOVED lines=13> */
.L_x_412:
[----:B------:R-:W-:Y:S05]  /*1ad70*/  BSYNC B1 ;  /* 0x0000000000017941 */ /* 0x000fea0003800000 */
.L_x_411:
        /* <DEDUP_REMOVED lines=13> */
.L_x_414:
[----:B------:R-:W-:Y:S05]  /*1ae50*/  BSYNC B1 ;  /* 0x0000000000017941 */ /* 0x000fea0003800000 */
.L_x_413:
        /* <DEDUP_REMOVED lines=13> */
.L_x_416:
[----:B------:R-:W-:Y:S05]  /*1af30*/  BSYNC B1 ;  /* 0x0000000000017941 */ /* 0x000fea0003800000 */
.L_x_415:
        /* <DEDUP_REMOVED lines=13> */
.L_x_418:
[----:B------:R-:W-:Y:S05]  /*1b010*/  BSYNC B1 ;  /* 0x0000000000017941 */ /* 0x000fea0003800000 */
.L_x_417:
        /* <DEDUP_REMOVED lines=13> */
.L_x_420:
[----:B------:R-:W-:Y:S05]  /*1b0f0*/  BSYNC B1 ;  /* 0x0000000000017941 */ /* 0x000fea0003800000 */
.L_x_419:
        /* <DEDUP_REMOVED lines=13> */
.L_x_422:
[----:B------:R-:W-:Y:S05]  /*1b1d0*/  BSYNC B1 ;  /* 0x0000000000017941 */ /* 0x000fea0003800000 */
.L_x_421:
        /* <DEDUP_REMOVED lines=13> */
.L_x_424:
[----:B------:R-:W-:Y:S05]  /*1b2b0*/  BSYNC B1 ;  /* 0x0000000000017941 */ /* 0x000fea0003800000 */
.L_x_423:
        /* <DEDUP_REMOVED lines=13> */
.L_x_426:
[----:B------:R-:W-:Y:S05]  /*1b390*/  BSYNC B1 ;  /* 0x0000000000017941 */ /* 0x000fea0003800000 */
.L_x_425:
        /* <DEDUP_REMOVED lines=13> */
.L_x_428:
[----:B------:R-:W-:Y:S05]  /*1b470*/  BSYNC B1 ;  /* 0x0000000000017941 */ /* 0x000fea0003800000 */
.L_x_427:
        /* <DEDUP_REMOVED lines=13> */
.L_x_430:
[----:B------:R-:W-:Y:S05]  /*1b550*/  BSYNC B1 ;  /* 0x0000000000017941 */ /* 0x000fea0003800000 */
.L_x_429:
        /* <DEDUP_REMOVED lines=13> */
.L_x_432:
[----:B------:R-:W-:Y:S05]  /*1b630*/  BSYNC B1 ;  /* 0x0000000000017941 */ /* 0x000fea0003800000 */
.L_x_431:
        /* <DEDUP_REMOVED lines=13> */
.L_x_434:
[----:B------:R-:W-:Y:S05]  /*1b710*/  BSYNC B1 ;  /* 0x0000000000017941 */ /* 0x000fea0003800000 */
.L_x_433:
        /* <DEDUP_REMOVED lines=13> */
.L_x_436:
[----:B------:R-:W-:Y:S05]  /*1b7f0*/  BSYNC B1 ;  /* 0x0000000000017941 */ /* 0x000fea0003800000 */
.L_x_435:
        /* <DEDUP_REMOVED lines=13> */
.L_x_438:
[----:B------:R-:W-:Y:S05]  /*1b8d0*/  BSYNC B1 ;  /* 0x0000000000017941 */ /* 0x000fea0003800000 */
.L_x_437:
        /* <DEDUP_REMOVED lines=13> */
.L_x_440:
[----:B------:R-:W-:Y:S05]  /*1b9b0*/  BSYNC B1 ;  /* 0x0000000000017941 */ /* 0x000fea0003800000 */
.L_x_439:
        /* <DEDUP_REMOVED lines=13> */
.L_x_442:
[----:B------:R-:W-:Y:S05]  /*1ba90*/  BSYNC B1 ;  /* 0x0000000000017941 */ /* 0x000fea0003800000 */
.L_x_441:
        /* <DEDUP_REMOVED lines=13> */
.L_x_444:
[----:B------:R-:W-:Y:S05]  /*1bb70*/  BSYNC B1 ;  /* 0x0000000000017941 */ /* 0x000fea0003800000 */
.L_x_443:
        /* <DEDUP_REMOVED lines=13> */
.L_x_446:
[----:B------:R-:W-:Y:S05]  /*1bc50*/  BSYNC B1 ;  /* 0x0000000000017941 */ /* 0x000fea0003800000 */
.L_x_445:
        /* <DEDUP_REMOVED lines=13> */
.L_x_448:
[----:B------:R-:W-:Y:S05]  /*1bd30*/  BSYNC B1 ;  /* 0x0000000000017941 */ /* 0x000fea0003800000 */
.L_x_447:
        /* <DEDUP_REMOVED lines=13> */
.L_x_450:
[----:B------:R-:W-:Y:S05]  /*1be10*/  BSYNC B1 ;  /* 0x0000000000017941 */ /* 0x000fea0003800000 */
.L_x_449:
        /* <DEDUP_REMOVED lines=13> */
.L_x_452:
[----:B------:R-:W-:Y:S05]  /*1bef0*/  BSYNC B1 ;  /* 0x0000000000017941 */ /* 0x000fea0003800000 */
.L_x_451:
        /* <DEDUP_REMOVED lines=13> */
.L_x_454:
[----:B------:R-:W-:Y:S05]  /*1bfd0*/  BSYNC B1 ;  /* 0x0000000000017941 */ /* 0x000fea0003800000 */
.L_x_453:
        /* <DEDUP_REMOVED lines=13> */
.L_x_456:
[----:B------:R-:W-:Y:S05]  /*1c0b0*/  BSYNC B1 ;  /* 0x0000000000017941 */ /* 0x000fea0003800000 */
.L_x_455:
        /* <DEDUP_REMOVED lines=13> */
.L_x_458:
[----:B------:R-:W-:Y:S05]  /*1c190*/  BSYNC B1 ;  /* 0x0000000000017941 */ /* 0x000fea0003800000 */
.L_x_457:
        /* <DEDUP_REMOVED lines=13> */
.L_x_460:
[----:B------:R-:W-:Y:S05]  /*1c270*/  BSYNC B1 ;  /* 0x0000000000017941 */ /* 0x000fea0003800000 */
.L_x_459:
        /* <DEDUP_REMOVED lines=13> */
.L_x_462:
[----:B------:R-:W-:Y:S05]  /*1c350*/  BSYNC B1 ;  /* 0x0000000000017941 */ /* 0x000fea0003800000 */
.L_x_461:
        /* <DEDUP_REMOVED lines=13> */
.L_x_464:
[----:B------:R-:W-:Y:S05]  /*1c430*/  BSYNC B1 ;  /* 0x0000000000017941 */ /* 0x000fea0003800000 */
.L_x_463:
        /* <DEDUP_REMOVED lines=13> */
.L_x_466:
[----:B------:R-:W-:Y:S05]  /*1c510*/  BSYNC B1 ;  /* 0x0000000000017941 */ /* 0x000fea0003800000 */
.L_x_465:
        /* <DEDUP_REMOVED lines=13> */
.L_x_468:
[----:B------:R-:W-:Y:S05]  /*1c5f0*/  BSYNC B1 ;  /* 0x0000000000017941 */ /* 0x000fea0003800000 */
.L_x_467:
        /* <DEDUP_REMOVED lines=13> */
.L_x_470:
[----:B------:R-:W-:Y:S05]  /*1c6d0*/  BSYNC B1 ;  /* 0x0000000000017941 */ /* 0x000fea0003800000 */
.L_x_469:
        /* <DEDUP_REMOVED lines=13> */
.L_x_472:
[----:B------:R-:W-:Y:S05]  /*1c7b0*/  BSYNC B1 ;  /* 0x0000000000017941 */ /* 0x000fea0003800000 */
.L_x_471:
        /* <DEDUP_REMOVED lines=13> */
.L_x_474:
[----:B------:R-:W-:Y:S05]  /*1c890*/  BSYNC B1 ;  /* 0x0000000000017941 */ /* 0x000fea0003800000 */
.L_x_473:
        /* <DEDUP_REMOVED lines=13> */
.L_x_476:
[----:B------:R-:W-:Y:S05]  /*1c970*/  BSYNC B1 ;  /* 0x0000000000017941 */ /* 0x000fea0003800000 */
.L_x_475:
        /* <DEDUP_REMOVED lines=13> */
.L_x_478:
[----:B------:R-:W-:Y:S05]  /*1ca50*/  BSYNC B1 ;  /* 0x0000000000017941 */ /* 0x000fea0003800000 */
.L_x_477:
        /* <DEDUP_REMOVED lines=13> */
.L_x_480:
[----:B------:R-:W-:Y:S05]  /*1cb30*/  BSYNC B1 ;  /* 0x0000000000017941 */ /* 0x000fea0003800000 */
.L_x_479:
        /* <DEDUP_REMOVED lines=13> */
.L_x_482:
[----:B------:R-:W-:Y:S05]  /*1cc10*/  BSYNC B1 ;  /* 0x0000000000017941 */ /* 0x000fea0003800000 */
.L_x_481:
        /* <DEDUP_REMOVED lines=13> */
.L_x_484:
[----:B------:R-:W-:Y:S05]  /*1ccf0*/  BSYNC B1 ;  /* 0x0000000000017941 */ /* 0x000fea0003800000 */
.L_x_483:
        /* <DEDUP_REMOVED lines=13> */
.L_x_486:
[----:B------:R-:W-:Y:S05]  /*1cdd0*/  BSYNC B1 ;  /* 0x0000000000017941 */ /* 0x000fea0003800000 */
.L_x_485:
        /* <DEDUP_REMOVED lines=13> */
.L_x_488:
[----:B------:R-:W-:Y:S05]  /*1ceb0*/  BSYNC B1 ;  /* 0x0000000000017941 */ /* 0x000fea0003800000 */
.L_x_487:
        /* <DEDUP_REMOVED lines=13> */
.L_x_490:
[----:B------:R-:W-:Y:S05]  /*1cf90*/  BSYNC B1 ;  /* 0x0000000000017941 */ /* 0x000fea0003800000 */
.L_x_489:
        /* <DEDUP_REMOVED lines=13> */
.L_x_492:
[----:B------:R-:W-:Y:S05]  /*1d070*/  BSYNC B1 ;  /* 0x0000000000017941 */ /* 0x000fea0003800000 */
.L_x_491:
        /* <DEDUP_REMOVED lines=13> */
.L_x_494:
[----:B------:R-:W-:Y:S05]  /*1d150*/  BSYNC B1 ;  /* 0x0000000000017941 */ /* 0x000fea0003800000 */
.L_x_493:
        /* <DEDUP_REMOVED lines=13> */
.L_x_496:
[----:B------:R-:W-:Y:S05]  /*1d230*/  BSYNC B1 ;  /* 0x0000000000017941 */ /* 0x000fea0003800000 */
.L_x_495:
        /* <DEDUP_REMOVED lines=13> */
.L_x_498:
[----:B------:R-:W-:Y:S05]  /*1d310*/  BSYNC B1 ;  /* 0x0000000000017941 */ /* 0x000fea0003800000 */
.L_x_497:
        /* <DEDUP_REMOVED lines=13> */
.L_x_500:
[----:B------:R-:W-:Y:S05]  /*1d3f0*/  BSYNC B1 ;  /* 0x0000000000017941 */ /* 0x000fea0003800000 */
.L_x_499:
        /* <DEDUP_REMOVED lines=13> */
.L_x_502:
[----:B------:R-:W-:Y:S05]  /*1d4d0*/  BSYNC B1 ;  /* 0x0000000000017941 */ /* 0x000fea0003800000 */
.L_x_501:
        /* <DEDUP_REMOVED lines=13> */
.L_x_504:
[----:B------:R-:W-:Y:S05]  /*1d5b0*/  BSYNC B1 ;  /* 0x0000000000017941 */ /* 0x000fea0003800000 */
.L_x_503:
        /* <DEDUP_REMOVED lines=13> */
.L_x_506:
[----:B------:R-:W-:Y:S05]  /*1d690*/  BSYNC B1 ;  /* 0x0000000000017941 */ /* 0x000fea0003800000 */
.L_x_505:
        /* <DEDUP_REMOVED lines=13> */
.L_x_508:
[----:B------:R-:W-:Y:S05]  /*1d770*/  BSYNC B1 ;  /* 0x0000000000017941 */ /* 0x000fea0003800000 */
.L_x_507:
        /* <DEDUP_REMOVED lines=13> */
.L_x_510:
[----:B------:R-:W-:Y:S05]  /*1d850*/  BSYNC B1 ;  /* 0x0000000000017941 */ /* 0x000fea0003800000 */
.L_x_509:
        /* <DEDUP_REMOVED lines=13> */
.L_x_512:
[----:B------:R-:W-:Y:S05]  /*1d930*/  BSYNC B1 ;  /* 0x0000000000017941 */ /* 0x000fea0003800000 */
.L_x_511:
        /* <DEDUP_REMOVED lines=13> */
.L_x_514:
[----:B------:R-:W-:Y:S05]  /*1da10*/  BSYNC B1 ;  /* 0x0000000000017941 */ /* 0x000fea0003800000 */
.L_x_513:
        /* <DEDUP_REMOVED lines=13> */
.L_x_516:
[----:B------:R-:W-:Y:S05]  /*1daf0*/  BSYNC B1 ;  /* 0x0000000000017941 */ /* 0x000fea0003800000 */
.L_x_515:
        /* <DEDUP_REMOVED lines=13> */
.L_x_518:
[----:B------:R-:W-:Y:S05]  /*1dbd0*/  BSYNC B1 ;  /* 0x0000000000017941 */ /* 0x000fea0003800000 */
.L_x_517:
        /* <DEDUP_REMOVED lines=13> */
.L_x_520:
[----:B------:R-:W-:Y:S05]  /*1dcb0*/  BSYNC B1 ;  /* 0x0000000000017941 */ /* 0x000fea0003800000 */
.L_x_519:
        /* <DEDUP_REMOVED lines=13> */
.L_x_522:
[----:B------:R-:W-:Y:S05]  /*1dd90*/  BSYNC B1 ;  /* 0x0000000000017941 */ /* 0x000fea0003800000 */
.L_x_521:
        /* <DEDUP_REMOVED lines=13> */
.L_x_524:
[----:B------:R-:W-:Y:S05]  /*1de70*/  BSYNC B1 ;  /* 0x0000000000017941 */ /* 0x000fea0003800000 */
.L_x_523:
        /* <DEDUP_REMOVED lines=13> */
.L_x_526:
[----:B------:R-:W-:Y:S05]  /*1df50*/  BSYNC B1 ;  /* 0x0000000000017941 */ /* 0x000fea0003800000 */
.L_x_525:
        /* <DEDUP_REMOVED lines=13> */
.L_x_528:
[----:B------:R-:W-:Y:S05]  /*1e030*/  BSYNC B1 ;  /* 0x0000000000017941 */ /* 0x000fea0003800000 */
.L_x_527:
        /* <DEDUP_REMOVED lines=13> */
.L_x_530:
[----:B------:R-:W-:Y:S05]  /*1e110*/  BSYNC B1 ;  /* 0x0000000000017941 */ /* 0x000fea0003800000 */
.L_x_529:
        /* <DEDUP_REMOVED lines=13> */
.L_x_532:
[----:B------:R-:W-:Y:S05]  /*1e1f0*/  BSYNC B1 ;  /* 0x0000000000017941 */ /* 0x000fea0003800000 */
.L_x_531:
        /* <DEDUP_REMOVED lines=13> */
.L_x_534:
[----:B------:R-:W-:Y:S05]  /*1e2d0*/  BSYNC B1 ;  /* 0x0000000000017941 */ /* 0x000fea0003800000 */
.L_x_533:
        /* <DEDUP_REMOVED lines=13> */
.L_x_536:
[----:B------:R-:W-:Y:S05]  /*1e3b0*/  BSYNC B1 ;  /* 0x0000000000017941 */ /* 0x000fea0003800000 */
.L_x_535:
        /* <DEDUP_REMOVED lines=13> */
.L_x_538:
[----:B------:R-:W-:Y:S05]  /*1e490*/  BSYNC B1 ;  /* 0x0000000000017941 */ /* 0x000fea0003800000 */
.L_x_537:
        /* <DEDUP_REMOVED lines=13> */
.L_x_540:
[----:B------:R-:W-:Y:S05]  /*1e570*/  BSYNC B1 ;  /* 0x0000000000017941 */ /* 0x000fea0003800000 */
.L_x_539:
[----:B--234-:R-:W2:Y:S01]  /*1e580*/  LDL.LU R3, [R1+0x448] ;  /* 0x0004480001037983 */ /* 0x01cea20000300800 */
[----:B-----5:R-:W-:Y:S01]  /*1e590*/  LOP3.LUT R6, R6, 0xff, RZ, 0xc0, !PT ;  /* 0x000000ff06067812 */ /* 0x020fe200078ec0ff */
[----:B------:R-:W-:Y:S01]  /*1e5a0*/  BSSY B1, `(.L_x_541) ;  /* 0x000000b000017945 */ /* 0x000fe20003800000 */
[----:B------:R-:W-:Y:S02]  /*1e5b0*/  ISETP.LT.OR P2, PT, R0, 0xf9, !P1 ;  /* 0x000000f90000780c */ /* 0x000fe40004f41670 */
[----:B------:R-:W-:Y:S02]  /*1e5c0*/  F2FP.F16.E4M3.UNPACK_B R6, R6 ;  /* 0x00000006ff06723e */ /* 0x000fe400020006ff */
[----:B------:R-:W-:-:S03]  /*1e5d0*/  PRMT R2, RZ, 0x7610, R2 ;  /* 0x00007610ff027816 */ /* 0x000fc60000000002 */
[----:B------:R-:W-:-:S05]  /*1e5e0*/  HADD2.F32 R6, -RZ, R6.H0_H0 ;  /* 0x20000006ff067230 */ /* 0x000fca0000004100 */
[----:B------:R-:W-:-:S04]  /*1e5f0*/  FMUL R6, R6, UR23 ;  /* 0x0000001706067c20 */ /* 0x000fc80008400000 */
[----:B--2---:R-:W-:-:S05]  /*1e600*/  FFMA R6, R3, UR22, R6 ;  /* 0x0000001603067c23 */ /* 0x004fca0008000006 */
[----:B------:R-:W-:-:S05]  /*1e610*/  F2FP.SATFINITE.E4M3.F32.PACK_AB_MERGE_C R3, RZ, R6, RZ ;  /* 0x00000006ff03723e */ /* 0x000fca00048070ff */
[----:B------:R2:W-:Y:S01]  /*1e620*/  @!P0 STG.E.U8 desc[UR20][R30.64+0xf9], R3 ;  /* 0x0000f9031e008986 */ /* 0x0005e2000c101114 */
[----:B------:R-:W-:Y:S05]  /*1e630*/  @P2 BRA `(.L_x_542) ;  /* 0x0000000000042947 */ /* 0x000fea0003800000 */
[----:B------:R3:W5:Y:S02]  /*1e640*/  LDG.E.U8 R2, desc[UR20][R4.64+0xf8] ;  /* 0x0000f81404027981 */ /* 0x000764000c1e1100 */
.L_x_542:
[----:B------:R-:W-:Y:S05]  /*1e650*/  BSYNC B1 ;  /* 0x0000000000017941 */ /* 0x000fea0003800000 */
.L_x_541:
[----:B--2---:R-:W2:Y:S01]  /*1e660*/  LDL.LU R3, [R1+0x44c] ;  /* 0x00044c0001037983 */ /* 0x004ea20000300800 */
        /* <DEDUP_REMOVED lines=12> */
.L_x_544:
[----:B------:R-:W-:Y:S05]  /*1e730*/  BSYNC B1 ;  /* 0x0000000000017941 */ /* 0x000fea0003800000 */
.L_x_543:
[----:B------:R-:W-:Y:S05]  /*1e740*/  @P1 BRA `(.L_x_545) ;  /* 0x0000004800881947 */ /* 0x000fea0003800000 */
[----:B------:R-:W2:Y:S01]  /*1e750*/  LDL.LU R2, [R1+0x450] ;  /* 0x0004500001027983 */ /* 0x000ea20000300800 */
[----:B-----5:R-:W-:-:S04]  /*1e760*/  LOP3.LUT R0, R0, 0xff, RZ, 0xc0, !PT ;  /* 0x000000ff00007812 */ /* 0x020fc800078ec0ff */
[----:B------:R-:W-:-:S05]  /*1e770*/  F2FP.F16.E4M3.UNPACK_B R0, R0 ;  /* 0x00000000ff00723e */ /* 0x000fca00020006ff */
[----:B------:R-:W-:-:S05]  /*1e780*/  HADD2.F32 R0, -RZ, R0.H0_H0 ;  /* 0x20000000ff007230 */ /* 0x000fca0000004100 */
[----:B------:R-:W-:-:S04]  /*1e790*/  FMUL R0, R0, UR23 ;  /* 0x0000001700007c20 */ /* 0x000fc80008400000 */
[----:B--2---:R-:W-:-:S05]  /*1e7a0*/  FFMA R0, R2, UR22, R0 ;  /* 0x0000001602007c23 */ /* 0x004fca0008000000 */
[----:B------:R-:W-:-:S05]  /*1e7b0*/  F2FP.SATFINITE.E4M3.F32.PACK_AB_MERGE_C R3, RZ, R0, RZ ;  /* 0x00000000ff03723e */ /* 0x000fca00048070ff */
[----:B------:R2:W-:Y:S01]  /*1e7c0*/  STG.E.U8 desc[UR20][R28.64+0xf9], R3 ;  /* 0x0000f9031c007986 */ /* 0x0005e2000c101114 */
[----:B------:R-:W-:Y:S05]  /*1e7d0*/  BRA `(.L_x_545) ;  /* 0x0000004800647947 */ /* 0x000fea0003800000 */
.L_x_32:
[----:B------:R-:W-:Y:S01]  /*1e7e0*/  ISETP.GE.AND P3, PT, R34, 0x1, PT ;  /* 0x000000012200780c */ /* 0x000fe20003f66270 */
[----:B------:R-:W-:Y:S01]  /*1e7f0*/  FMUL R3, R3, UR22 ;  /* 0x0000001603037c20 */ /* 0x000fe20008400000 */
[----:B------:R-:W3:Y:S02]  /*1e800*/  LDL.LU R2, [R1+0x200] ;  /* 0x0002000001027983 */ /* 0x000ee40000300800 */
[----:B------:R-:W-:Y:S02]  /*1e810*/  ISETP.LT.OR P0, PT, R0, 0x1, !P3 ;  /* 0x000000010000780c */ /* 0x000fe40005f01670 */
[----:B------:R-:W-:Y:S01]  /*1e820*/  F2FP.SATFINITE.E4M3.F32.PACK_AB_MERGE_C R3, RZ, R3, RZ ;  /* 0x00000003ff03723e */ /* 0x000fe200048070ff */
[----:B------:R-:W-:Y:S01]  /*1e830*/  FMUL R4, R4, UR22 ;  /* 0x0000001604047c20 */ /* 0x000fe20008400000 */
[----:B------:R-:W-:Y:S01]  /*1e840*/  ISETP.GE.AND P2, PT, R34, 0x9, PT ;  /* 0x000000092200780c */ /* 0x000fe20003f46270 */
[----:B------:R-:W-:Y:S01]  /*1e850*/  FMUL R5, R5, UR22 ;  /* 0x0000001605057c20 */ /* 0x000fe20008400000 */
[----:B------:R-:W-:Y:S01]  /*1e860*/  ISETP.LT.OR P1, PT, R0, 0x9, !P3 ;  /* 0x000000090000780c */ /* 0x000fe20005f21670 */
[----:B------:R-:W-:Y:S01]  /*1e870*/  FMUL R6, R6, UR22 ;  /* 0x0000001606067c20 */ /* 0x000fe20008400000 */
[----:B------:R-:W-:Y:S01]  /*1e880*/  FMUL R7, R7, UR22 ;  /* 0x0000001607077c20 */ /* 0x000fe20008400000 */
[----:B------:R-:W-:Y:S01]  /*1e890*/  FMUL R8, R8, UR22 ;  /* 0x0000001608087c20 */ /* 0x000fe20008400000 */
[----:B------:R-:W-:Y:S01]  /*1e8a0*/  FMUL R9, R9, UR22 ;  /* 0x0000001609097c20 */ /* 0x000fe20008400000 */
[----:B------:R-:W-:Y:S01]  /*1e8b0*/  FMUL R10, R10, UR22 ;  /* 0x000000160a0a7c20 */ /* 0x000fe20008400000 */
[----:B------:R-:W-:Y:S01]  /*1e8c0*/  FMUL R11, R11, UR22 ;  /* 0x000000160b0b7c20 */ /* 0x000fe20008400000 */
[----:B------:R0:W-:Y:S01]  /*1e8d0*/  @!P0 STG.E.U8 desc[UR20][R24.64], R3 ;  /* 0x0000000318008986 */ /* 0x0001e2000c101114 */
[----:B------:R-:W-:-:S02]  /*1e8e0*/  ISETP.LT.OR P0, PT, R0, 0x2, !P3 ;  /* 0x000000020000780c */ /* 0x000fc40005f01670 */
[----:B------:R-:W-:Y:S01]  /*1e8f0*/  F2FP.SATFINITE.E4M3.F32.PACK_AB_MERGE_C R4, RZ, R4, RZ ;  /* 0x00000004ff04723e */ /* 0x000fe200048070ff */
[----:B------:R-:W-:Y:S01]  /*1e900*/  FMUL R12, R12, UR22 ;  /* 0x000000160c0c7c20 */ /* 0x000fe20008400000 */
[----:B------:R-:W-:Y:S01]  /*1e910*/  F2FP.SATFINITE.E4M3.F32.PACK_AB_MERGE_C R5, RZ, R5, RZ ;  /* 0x00000005ff05723e */ /* 0x000fe200048070ff */
[----:B------:R-:W-:Y:S01]  /*1e920*/  FMUL R13, R13, UR22 ;  /* 0x000000160d0d7c20 */ /* 0x000fe20008400000 */
[----:B------:R-:W-:Y:S01]  /*1e930*/  FMUL R14, R14, UR22 ;  /* 0x000000160e0e7c20 */ /* 0x000fe20008400000 */
[----:B------:R-:W-:Y:S01]  /*1e940*/  FMUL R15, R15, UR22 ;  /* 0x000000160f0f7c20 */ /* 0x000fe20008400000 */
[----:B------:R-:W-:Y:S01]  /*1e950*/  FMUL R16, R16, UR22 ;  /* 0x0000001610107c20 */ /* 0x000fe20008400000 */
[----:B------:R-:W-:Y:S01]  /*1e960*/  FMUL R17, R17, UR22 ;  /* 0x0000001611117c20 */ /* 0x000fe20008400000 */
[----:B------:R-:W-:Y:S01]  /*1e970*/  FMUL R18, R18, UR22 ;  /* 0x0000001612127c20 */ /* 0x000fe20008400000 */
[----:B------:R-:W-:Y:S01]  /*1e980*/  FMUL R19, R19, UR22 ;  /* 0x0000001613137c20 */ /* 0x000fe20008400000 */
[----:B------:R-:W-:Y:S01]  /*1e990*/  FMUL R20, R20, UR22 ;  /* 0x0000001614147c20 */ /* 0x000fe20008400000 */
[----:B------:R-:W-:Y:S01]  /*1e9a0*/  @!P0 STG.E.U8 desc[UR20][R24.64+0x1], R4 ;  /* 0x0000010418008986 */ /* 0x000fe2000c101114 */
[----:B------:R-:W-:-:S02]  /*1e9b0*/  ISETP.LT.OR P0, PT, R0, 0x1, !P2 ;  /* 0x000000010000780c */ /* 0x000fc40005701670 */
[----:B------:R-:W-:Y:S01]  /*1e9c0*/  F2FP.SATFINITE.E4M3.F32.PACK_AB_MERGE_C R6, RZ, R6, RZ ;  /* 0x00000006ff06723e */ /* 0x000fe200048070ff */
[----:B------:R-:W-:Y:S01]  /*1e9d0*/  FMUL R21, R21, UR22 ;  /* 0x0000001615157c20 */ /* 0x000fe20008400000 */
[----:B------:R-:W4:Y:S09]  /*1e9e0*/  LDL.LU R41, [R1+0x204] ;  /* 0x0002040001297983 */ /* 0x000f320000300800 */
[----:B------:R1:W-:Y:S01]  /*1e9f0*/  @!P0 STG.E.U8 desc[UR20][R26.64], R5 ;  /* 0x000000051a008986 */ /* 0x0003e2000c101114 */
[----:B------:R-:W-:-:S02]  /*1ea00*/  ISETP.LT.OR P0, PT, R0, 0x2, !P2 ;  /* 0x000000020000780c */ /* 0x000fc40005701670 */
[----:B------:R-:W-:Y:S01]  /*1ea10*/  F2FP.SATFINITE.E4M3.F32.PACK_AB_MERGE_C R7, RZ, R7, RZ ;  /* 0x00000007ff07723e */ /* 0x000fe200048070ff */
[----:B------:R-:W5:Y:S01]  /*1ea20*/  LDL.LU R39, [R1+0x208] ;  /* 0x0002080001277983 */ /* 0x000f620000300800 */
[----:B------:R-:W-:Y:S02]  /*1ea30*/  F2FP.SATFINITE.E4M3.F32.PACK_AB_MERGE_C R8, RZ, R8, RZ ;  /* 0x00000008ff08723e */ /* 0x000fe400048070ff */
[----:B------:R-:W-:Y:S01]  /*1ea40*/  F2FP.SATFINITE.E4M3.F32.PACK_AB_MERGE_C R9, RZ, R9, RZ ;  /* 0x00000009ff09723e */ /* 0x000fe200048070ff */
[----:B------:R-:W-:Y:S01]  /*1ea50*/  FMUL R22, R22, UR22 ;  /* 0x0000001616167c20 */ /* 0x000fe20008400000 */
[C---:B------:R-:W-:Y:S01]  /*1ea60*/  ISETP.LT.OR P5, PT, R0.reuse, 0xa, !P2 ;  /* 0x0000000a0000780c */ /* 0x040fe200057a1670 */
[----:B------:R-:W2:Y:S04]  /*1ea70*/  LDL.LU R35, [R1+0x20c] ;  /* 0x00020c0001237983 */ /* 0x000ea80000300800 */
[----:B------:R-:W-:Y:S01]  /*1ea80*/  @!P0 STG.E.U8 desc[UR20][R26.64+0x1], R6 ;  /* 0x000001061a008986 */ /* 0x000fe2000c101114 */
[----:B------:R-:W-:-:S03]  /*1ea90*/  ISETP.LT.OR P0, PT, R0, 0xa, !P3 ;  /* 0x0000000a0000780c */ /* 0x000fc60005f01670 */
[----:B------:R-:W-:Y:S01]  /*1eaa0*/  @!P1 STG.E.U8 desc[UR20][R24.64+0x8], R7 ;  /* 0x0000080718009986 */ /* 0x000fe2000c101114 */
[----:B------:R-:W-:Y:S02]  /*1eab0*/  ISETP.LT.OR P1, PT, R0, 0x9, !P2 ;  /* 0x000000090000780c */ /* 0x000fe40005721670 */
[----:B------:R-:W-:Y:S01]  /*1eac0*/  F2FP.SATFINITE.E4M3.F32.PACK_AB_MERGE_C R10, RZ, R10, RZ ;  /* 0x0000000aff0a723e */ /* 0x000fe200048070ff */
[----:B------:R-:W-:Y:S01]  /*1ead0*/  FMUL R152, R152, UR22 ;  /* 0x0000001698987c20 */ /* 0x000fe20008400000 */
[----:B------:R-:W-:Y:S01]  /*1eae0*/  F2FP.SATFINITE.E4M3.F32.PACK_AB_MERGE_C R11, RZ, R11, RZ ;  /* 0x0000000bff0b723e */ /* 0x000fe200048070ff */
[----:B------:R-:W5:Y:S04]  /*1eaf0*/  LDL.LU R33, [R1+0x210] ;  /* 0x0002100001217983 */ /* 0x000f680000300800 */
[----:B------:R-:W-:Y:S01]  /*1eb00*/  @!P0 STG.E.U8 desc[UR20][R24.64+0x9], R8 ;  /* 0x0000090818008986 */ /* 0x000fe2000c101114 */
[----:B------:R-:W-:-:S03]  /*1eb10*/  ISETP.LT.OR P0, PT, R0, 0x11, !P3 ;  /* 0x000000110000780c */ /* 0x000fc60005f01670 */
[----:B------:R-:W-:Y:S01]  /*1eb20*/  @!P1 STG.E.U8 desc[UR20][R26.64+0x8], R9 ;  /* 0x000008091a009986 */ /* 0x000fe2000c101114 */
[C---:B------:R-:W-:Y:S02]  /*1eb30*/  ISETP.LT.OR P1, PT, R0.reuse, 0x12, !P3 ;  /* 0x000000120000780c */ /* 0x040fe40005f21670 */
[----:B------:R-:W-:Y:S01]  /*1eb40*/  F2FP.SATFINITE.E4M3.F32.PACK_AB_MERGE_C R12, RZ, R12, RZ ;  /* 0x0000000cff0c723e */ /* 0x000fe200048070ff */
[----:B------:R-:W-:Y:S01]  /*1eb50*/  @!P5 STG.E.U8 desc[UR20][R26.64+0x9], R10 ;  /* 0x0000090a1a00d986 */ /* 0x000fe2000c101114 */
[C---:B------:R-:W-:Y:S02]  /*1eb60*/  ISETP.LT.OR P5, PT, R0.reuse, 0x11, !P2 ;  /* 0x000000110000780c */ /* 0x040fe400057a1670 */
[----:B------:R-:W-:Y:S01]  /*1eb70*/  F2FP.SATFINITE.E4M3.F32.PACK_AB_MERGE_C R13, RZ, R13, RZ ;  /* 0x0000000dff0d723e */ /* 0x000fe200048070ff */
[----:B------:R-:W5:Y:S01]  /*1eb80*/  LDL.LU R32, [R1+0x214] ;  /* 0x0002140001207983 */ /* 0x000f620000300800 */
[----:B------:R-:W-:Y:S01]  /*1eb90*/  F2FP.SATFINITE.E4M3.F32.PACK_AB_MERGE_C R14, RZ, R14, RZ ;  /* 0x0000000eff0e723e */ /* 0x000fe200048070ff */
[----:B------:R-:W-:Y:S01]  /*1eba0*/  FMUL R23, R23, UR22 ;  /* 0x0000001617177c20 */ /* 0x000fe20008400000 */
[----:B------:R-:W-:Y:S01]  /*1ebb0*/  F2FP.SATFINITE.E4M3.F32.PACK_AB_MERGE_C R15, RZ, R15, RZ ;  /* 0x0000000fff0f723e */ /* 0x000fe200048070ff */
[----:B------:R-:W-:Y:S01]  /*1ebc0*/  @!P0 STG.E.U8 desc[UR20][R24.64+0x10], R11 ;  /* 0x0000100b18008986 */ /* 0x000fe2000c101114 */
[C---:B------:R-:W-:Y:S01]  /*1ebd0*/  ISETP.LT.OR P0, PT, R0.reuse, 0x12, !P2 ;  /* 0x000000120000780c */ /* 0x040fe20005701670 */
[----:B------:R-:W-:Y:S01]  /*1ebe0*/  FMUL R153, R153, UR22 ;  /* 0x0000001699997c20 */ /* 0x000fe20008400000 */
[----:B------:R-:W-:Y:S01]  /*1ebf0*/  F2FP.SATFINITE.E4M3.F32.PACK_AB_MERGE_C R16, RZ, R16, RZ ;  /* 0x00000010ff10723e */ /* 0x000fe200048070ff */
[----:B------:R-:W-:Y:S01]  /*1ec00*/  @!P1 STG.E.U8 desc[UR20][R24.64+0x11], R12 ;  /* 0x0000110c18009986 */ /* 0x000fe2000c101114 */
[----:B------:R-:W-:Y:S01]  /*1ec10*/  ISETP.LT.OR P1, PT, R0, 0x19, !P3 ;  /* 0x000000190000780c */ /* 0x000fe20005f21670 */
[----:B------:R-:W-:Y:S01]  /*1ec20*/  FMUL R154, R154, UR22 ;  /* 0x000000169a9a7c20 */ /* 0x000fe20008400000 */
[----:B------:R-:W-:Y:S01]  /*1ec30*/  F2FP.SATFINITE.E4M3.F32.PACK_AB_MERGE_C R17, RZ, R17, RZ ;  /* 0x00000011ff11723e */ /* 0x000fe200048070ff */
[----:B------:R-:W-:Y:S01]  /*1ec40*/  @!P5 STG.E.U8 desc[UR20][R26.64+0x10], R13 ;  /* 0x0000100d1a00d986 */ /* 0x000fe2000c101114 */
[----:B------:R-:W-:Y:S01]  /*1ec50*/  ISETP.LT.OR P5, PT, R0, 0x1a, !P3 ;  /* 0x0000001a0000780c */ /* 0x000fe20005fa1670 */
[----:B------:R-:W-:Y:S01]  /*1ec60*/  FMUL R156, R156, UR22 ;  /* 0x000000169c9c7c20 */ /* 0x000fe20008400000 */
        /* <DEDUP_REMOVED lines=20> */
[C---:B------:R-:W-:Y:S01]  /*1edb0*/  ISETP.LT.OR P6, PT, R0.reuse, 0x2a, !P2 ;  /* 0x0000002a0000780c */ /* 0x040fe200057c1670 */
        /* <DEDUP_REMOVED lines=36> */
[----:B------:R-:W-:Y:S01]  /*1f000*/  @!P6 STG.E.U8 desc[UR20][R26.64+0x29], R154 ;  /* 0x0000299a1a00e986 */ /* 0x000fe2000c101114 */
[C---:B------:R-:W-:Y:S01]  /*1f010*/  ISETP.LT.OR P6, PT, R0.reuse, 0x32, !P2 ;  /* 0x000000320000780c */ /* 0x040fe200057c1670 */
        /* <DEDUP_REMOVED lines=21> */
[----:B0-----:R-:W-:Y:S01]  /*1f170*/  F2FP.SATFINITE.E4M3.F32.PACK_AB_MERGE_C R3, RZ, R168, RZ ;  /* 0x000000a8ff03723e */ /* 0x001fe200048070ff */
        /* <DEDUP_REMOVED lines=11> */
[----:B-1----:R-:W-:Y:S01]  /*1f230*/  F2FP.SATFINITE.E4M3.F32.PACK_AB_MERGE_C R5, RZ, R170, RZ ;  /* 0x000000aaff05723e */ /* 0x002fe200048070ff */
        /* <DEDUP_REMOVED lines=20> */
[----:B------:R0:W-:Y:S01]  /*1f380*/  @!P1 STG.E.U8 desc[UR20][R24.64+0x49], R3 ;  /* 0x0000490318009986 */ /* 0x0001e2000c101114 */
[----:B------:R-:W-:Y:S01]  /*1f390*/  ISETP.LT.OR P1, PT, R0, 0x52, !P3 ;  /* 0x000000520000780c */ /* 0x000fe20005f21670 */
[----:B------:R-:W-:Y:S01]  /*1f3a0*/  FMUL R186, R186, UR22 ;  /* 0x00000016baba7c20 */ /* 0x000fe20008400000 */
[----:B------:R-:W-:Y:S01]  /*1f3b0*/  F2FP.SATFINITE.E4M3.F32.PACK_AB_MERGE_C R181, RZ, R181, RZ ;  /* 0x000000b5ffb5723e */ /* 0x000fe200048070ff */
[----:B------:R-:W-:Y:S01]  /*1f3c0*/  @!P5 STG.E.U8 desc[UR20][R26.64+0x48], R169 ;  /* 0x000048a91a00d986 */ /* 0x000fe2000c101114 */
[----:B------:R-:W-:Y:S01]  /*1f3d0*/  ISETP.LT.OR P5, PT, R0, 0x51, !P2 ;  /* 0x000000510000780c */ /* 0x000fe200057a1670 */
[----:B------:R-:W-:Y:S01]  /*1f3e0*/  FMUL R188, R188, UR22 ;  /* 0x00000016bcbc7c20 */ /* 0x000fe20008400000 */
[----:B------:R-:W-:Y:S01]  /*1f3f0*/  F2FP.SATFINITE.E4M3.F32.PACK_AB_MERGE_C R183, RZ, R183, RZ ;  /* 0x000000b7ffb7723e */ /* 0x000fe200048070ff */
[----:B------:R1:W-:Y:S01]  /*1f400*/  @!P6 STG.E.U8 desc[UR20][R26.64+0x49], R5 ;  /* 0x000049051a00e986 */ /* 0x0003e2000c101114 */
[C---:B------:R-:W-:Y:S01]  /*1f410*/  ISETP.LT.OR P6, PT, R0.reuse, 0x52, !P2 ;  /* 0x000000520000780c */ /* 0x040fe200057c1670 */
[----:B------:R-:W-:Y:S01]  /*1f420*/  FMUL R187, R187, UR22 ;  /* 0x00000016bbbb7c20 */ /* 0x000fe20008400000 */
[----:B------:R-:W-:Y:S01]  /*1f430*/  F2FP.SATFINITE.E4M3.F32.PACK_AB_MERGE_C R185, RZ, R185, RZ ;  /* 0x000000b9ffb9723e */ /* 0x000fe200048070ff */
[----:B------:R-:W-:Y:S01]  /*1f440*/  @!P0 STG.E.U8 desc[UR20][R24.64+0x50], R171 ;  /* 0x000050ab18008986 */ /* 0x000fe2000c101114 */
[----:B0-----:R-:W-:Y:S01]  /*1f450*/  F2FP.SATFINITE.E4M3.F32.PACK_AB_MERGE_C R3, RZ, R172, RZ ;  /* 0x000000acff03723e */ /* 0x001fe200048070ff */
[----:B------:R-:W-:Y:S01]  /*1f460*/  FMUL R189, R189, UR22 ;  /* 0x00000016bdbd7c20 */ /* 0x000fe20008400000 */
[----:B------:R-:W-:Y:S01]  /*1f470*/  ISETP.LT.OR P0, PT, R0, 0x59, !P3 ;  /* 0x000000590000780c */ /* 0x000fe20005f01670 */
[----:B------:R-:W-:Y:S01]  /*1f480*/  FMUL R190, R190, UR22 ;  /* 0x00000016bebe7c20 */ /* 0x000fe20008400000 */
[----:B------:R-:W-:Y:S01]  /*1f490*/  FMUL R192, R192, UR22 ;  /* 0x00000016c0c07c20 */ /* 0x000fe20008400000 */
[----:B------:R0:W-:Y:S01]  /*1f4a0*/  @!P1 STG.E.U8 desc[UR20][R24.64+0x51], R3 ;  /* 0x0000510318009986 */ /* 0x0001e2000c101114 */
[C---:B------:R-:W-:Y:S01]  /*1f4b0*/  ISETP.LT.OR P1, PT, R0.reuse, 0x5a, !P3 ;  /* 0x0000005a0000780c */ /* 0x040fe20005f21670 */
[----:B------:R-:W-:Y:S01]  /*1f4c0*/  FMUL R191, R191, UR22 ;  /* 0x00000016bfbf7c20 */ /* 0x000fe20008400000 */
[----:B-1----:R-:W-:Y:S01]  /*1f4d0*/  F2FP.SATFINITE.E4M3.F32.PACK_AB_MERGE_C R5, RZ, R174, RZ ;  /* 0x000000aeff05723e */ /* 0x002fe200048070ff */
        /* <DEDUP_REMOVED lines=9> */
[----:B0-----:R-:W-:Y:S01]  /*1f570*/  F2FP.SATFINITE.E4M3.F32.PACK_AB_MERGE_C R3, RZ, R176, RZ ;  /* 0x000000b0ff03723e */ /* 0x001fe200048070ff */
[----:B------:R-:W-:Y:S01]  /*1f580*/  FMUL R196, R196, UR22 ;  /* 0x00000016c4c47c20 */ /* 0x000fe20008400000 */
[C---:B------:R-:W-:Y:S01]  /*1f590*/  ISETP.LT.OR P0, PT, R0.reuse, 0x61, !P3 ;  /* 0x000000610000780c */ /* 0x040fe20005f01670 */
[----:B------:R-:W-:Y:S01]  /*1f5a0*/  FMUL R195, R195, UR22 ;  /* 0x00000016c3c37c20 */ /* 0x000fe20008400000 */
[----:B------:R-:W-:Y:S01]  /*1f5b0*/  F2FP.SATFINITE.E4M3.F32.PACK_AB_MERGE_C R191, RZ, R191, RZ ;  /* 0x000000bfffbf723e */ /* 0x000fe200048070ff */
[----:B------:R0:W-:Y:S01]  /*1f5c0*/  @!P1 STG.E.U8 desc[UR20][R24.64+0x59], R3 ;  /* 0x0000590318009986 */ /* 0x0001e2000c101114 */
[C---:B------:R-:W-:Y:S01]  /*1f5d0*/  ISETP.LT.OR P1, PT, R0.reuse, 0x62, !P3 ;  /* 0x000000620000780c */ /* 0x040fe20005f21670 */
[----:B------:R-:W-:Y:S01]  /*1f5e0*/  FMUL R197, R197, UR22 ;  /* 0x00000016c5c57c20 */ /* 0x000fe20008400000 */
[----:B-1----:R-:W-:Y:S01]  /*1f5f0*/  F2FP.SATFINITE.E4M3.F32.PACK_AB_MERGE_C R5, RZ, R178, RZ ;  /* 0x000000b2ff05723e */ /* 0x002fe200048070ff */
[----:B------:R-:W-:Y:S01]  /*1f600*/  @!P5 STG.E.U8 desc[UR20][R26.64+0x58], R177 ;  /* 0x000058b11a00d986 */ /* 0x000fe2000c101114 */
[----:B------:R-:W-:Y:S01]  /*1f610*/  ISETP.LT.OR P5, PT, R0, 0x61, !P2 ;  /* 0x000000610000780c */ /* 0x000fe200057a1670 */
        /* <DEDUP_REMOVED lines=13> */
[----:B------:R-:W-:Y:S01]  /*1f6f0*/  ISETP.LT.OR P1, PT, R0, 0x6a, !P3 ;  /* 0x0000006a0000780c */ /* 0x000fe20005f21670 */
[----:B------:R-:W-:Y:S01]  /*1f700*/  FMUL R202, R202, UR22 ;  /* 0x00000016caca7c20 */ /* 0x000fe20008400000 */
[----:B-1----:R-:W-:Y:S01]  /*1f710*/  F2FP.SATFINITE.E4M3.F32.PACK_AB_MERGE_C R5, RZ, R182, RZ ;  /* 0x000000b6ff05723e */ /* 0x002fe200048070ff */
        /* <DEDUP_REMOVED lines=111> */
[----:B---3--:R-:W-:Y:S01]  /*1fe10*/  FMUL R2, R2, UR22 ;  /* 0x0000001602027c20 */ /* 0x008fe20008400000 */
        /* <DEDUP_REMOVED lines=8> */
[----:B------:R-:W3:Y:S01]  /*1fea0*/  LDL.LU R38, [R1+0x218] ;  /* 0x0002180001267983 */ /* 0x000ee20000300800 */
[----:B------:R-:W-:-:S03]  /*1feb0*/  F2FP.SATFINITE.E4M3.F32.PACK_AB_MERGE_C R233, RZ, R233, RZ ;  /* 0x000000e9ffe9723e */ /* 0x000fc600048070ff */
[----:B------:R0:W-:Y:S01]  /*1fec0*/  @!P1 STG.E.U8 desc[UR20][R24.64+0x99], R3 ;  /* 0x0000990318009986 */ /* 0x0001e2000c101114 */
[C---:B------:R-:W-:Y:S02]  /*1fed0*/  ISETP.LT.OR P1, PT, R0.reuse, 0xa2, !P3 ;  /* 0x000000a20000780c */ /* 0x040fe40005f21670 */
[----:B-1----:R-:W-:Y:S01]  /*1fee0*/  F2FP.SATFINITE.E4M3.F32.PACK_AB_MERGE_C R5, RZ, R210, RZ ;  /* 0x000000d2ff05723e */ /* 0x002fe200048070ff */
[----:B------:R-:W-:Y:S01]  /*1fef0*/  @!P5 STG.E.U8 desc[UR20][R26.64+0x98], R209 ;  /* 0x000098d11a00d986 */ /* 0x000fe2000c101114 */
[----:B------:R-:W-:-:S03]  /*1ff00*/  ISETP.LT.OR P5, PT, R0, 0xa1, !P2 ;  /* 0x000000a10000780c */ /* 0x000fc600057a1670 */
[----:B------:R1:W-:Y:S01]  /*1ff10*/  @!P6 STG.E.U8 desc[UR20][R26.64+0x99], R5 ;  /* 0x000099051a00e986 */ /* 0x0003e2000c101114 */
[C---:B------:R-:W-:Y:S02]  /*1ff20*/  ISETP.LT.OR P6, PT, R0.reuse, 0xa2, !P2 ;  /* 0x000000a20000780c */ /* 0x040fe400057c1670 */
[----:B0-----:R-:W-:Y:S01]  /*1ff30*/  F2FP.SATFINITE.E4M3.F32.PACK_AB_MERGE_C R3, RZ, R212, RZ ;  /* 0x000000d4ff03723e */ /* 0x001fe200048070ff */
[----:B------:R-:W-:Y:S01]  /*1ff40*/  @!P0 STG.E.U8 desc[UR20][R24.64+0xa0], R211 ;  /* 0x0000a0d318008986 */ /* 0x000fe2000c101114 */
[----:B------:R-:W-:-:S03]  /*1ff50*/  ISETP.LT.OR P0, PT, R0, 0xa9, !P3 ;  /* 0x000000a90000780c */ /* 0x000fc60005f01670 */
        /* <DEDUP_REMOVED lines=48> */
[----:B------:R-:W3:Y:S04]  /*20260*/  LDL.LU R37, [R1+0x21c] ;  /* 0x00021c0001257983 */ /* 0x000ee80000300800 */
[----:B------:R-:W-:Y:S01]  /*20270*/  @!P1 STG.E.U8 desc[UR20][R24.64+0xc9], R3 ;  /* 0x0000c90318009986 */ /* 0x000fe2000c101114 */
[C---:B------:R-:W-:Y:S02]  /*20280*/  ISETP.LT.OR P1, PT, R0.reuse, 0xd2, !P3 ;  /* 0x000000d20000780c */ /* 0x040fe40005f21670 */
[----:B-1----:R-:W-:Y:S01]  /*20290*/  F2FP.SATFINITE.E4M3.F32.PACK_AB_MERGE_C R5, RZ, R234, RZ ;  /* 0x000000eaff05723e */ /* 0x002fe200048070ff */
[----:B------:R-:W3:Y:S01]  /*202a0*/  LDL.LU R36, [R1+0x220] ;  /* 0x0002200001247983 */ /* 0x000ee20000300800 */
[----:B------:R-:W-:Y:S01]  /*202b0*/  F2FP.SATFINITE.E4M3.F32.PACK_AB_MERGE_C R7, RZ, R236, RZ ;  /* 0x000000ecff07723e */ /* 0x000fe200048070ff */
[----:B--2---:R-:W-:Y:S01]  /*202c0*/  FMUL R4, R35, UR22 ;  /* 0x0000001623047c20 */ /* 0x004fe20008400000 */
[----:B------:R-:W-:Y:S01]  /*202d0*/  F2FP.SATFINITE.E4M3.F32.PACK_AB_MERGE_C R9, RZ, R2, RZ ;  /* 0x00000002ff09723e */ /* 0x000fe200048070ff */
[----:B----4-:R-:W-:Y:S01]  /*202e0*/  FMUL R2, R41, UR22 ;  /* 0x0000001629027c20 */ /* 0x010fe20008400000 */
[----:B------:R-:W2:Y:S04]  /*202f0*/  LDL.LU R35, [R1+0x224] ;  /* 0x0002240001237983 */ /* 0x000ea80000300800 */
[----:B------:R-:W-:Y:S01]  /*20300*/  @!P0 STG.E.U8 desc[UR20][R24.64+0xc8], R231 ;  /* 0x0000c8e718008986 */ /* 0x000fe2000c101114 */
[----:B------:R-:W-:-:S03]  /*20310*/  ISETP.LT.OR P0, PT, R0, 0xd1, !P3 ;  /* 0x000000d10000780c */ /* 0x000fc60005f01670 */
[----:B------:R-:W-:Y:S01]  /*20320*/  @!P5 STG.E.U8 desc[UR20][R26.64+0xc8], R233 ;  /* 0x0000c8e91a00d986 */ /* 0x000fe2000c101114 */
[----:B------:R-:W-:-:S03]  /*20330*/  ISETP.LT.OR P5, PT, R0, 0xd1, !P2 ;  /* 0x000000d10000780c */ /* 0x000fc600057a1670 */
[----:B------:R5:W-:Y:S01]  /*20340*/  @!P6 STG.E.U8 desc[UR20][R26.64+0xc9], R5 ;  /* 0x0000c9051a00e986 */ /* 0x000be2000c101114 */
[----:B------:R-:W-:-:S03]  /*20350*/  ISETP.LT.OR P6, PT, R0, 0xd2, !P2 ;  /* 0x000000d20000780c */ /* 0x000fc600057c1670 */
[----:B------:R0:W-:Y:S01]  /*20360*/  @!P1 STG.E.U8 desc[UR20][R24.64+0xd1], R7 ;  /* 0x0000d10718009986 */ /* 0x0001e2000c101114 */
[----:B-----5:R-:W-:-:S03]  /*20370*/  FMUL R5, R33, UR22 ;  /* 0x0000001621057c20 */ /* 0x020fc60008400000 */
[----:B------:R-:W4:Y:S01]  /*20380*/  LDL.LU R33, [R1+0x228] ;  /* 0x0002280001217983 */ /* 0x000f220000300800 */
[----:B0-----:R-:W-:Y:S01]  /*20390*/  F2FP.SATFINITE.E4M3.F32.PACK_AB_MERGE_C R7, RZ, R2, RZ ;  /* 0x00000002ff07723e */ /* 0x001fe200048070ff */
[----:B------:R-:W-:Y:S02]  /*203a0*/  FMUL R2, R32, UR22 ;  /* 0x0000001620027c20 */ /* 0x000fe40008400000 */
[----:B------:R-:W5:Y:S04]  /*203b0*/  LDL.LU R41, [R1+0x22c] ;  /* 0x00022c0001297983 */ /* 0x000f680000300800 */
[----:B------:R-:W5:Y:S01]  /*203c0*/  LDL.LU R32, [R1+0x230] ;  /* 0x0002300001207983 */ /* 0x000f620000300800 */
[----:B------:R-:W-:Y:S01]  /*203d0*/  F2FP.SATFINITE.E4M3.F32.PACK_AB_MERGE_C R235, RZ, R235, RZ ;  /* 0x000000ebffeb723e */ /* 0x000fe200048070ff */
[----:B------:R-:W-:Y:S01]  /*203e0*/  FMUL R3, R39, UR22 ;  /* 0x0000001627037c20 */ /* 0x000fe20008400000 */
[----:B------:R-:W-:Y:S01]  /*203f0*/  F2FP.SATFINITE.E4M3.F32.PACK_AB_MERGE_C R237, RZ, R237, RZ ;  /* 0x000000edffed723e */ /* 0x000fe200048070ff */
[----:B------:R-:W5:Y:S04]  /*20400*/  LDL.LU R39, [R1+0x234] ;  /* 0x0002340001277983 */ /* 0x000f680000300800 */
[----:B------:R-:W-:Y:S01]  /*20410*/  @!P0 STG.E.U8 desc[UR20][R24.64+0xd0], R235 ;  /* 0x0000d0eb18008986 */ /* 0x000fe2000c101114 */
[----:B------:R-:W-:-:S02]  /*20420*/  ISETP.LT.OR P0, PT, R0, 0xd9, !P3 ;  /* 0x000000d90000780c */ /* 0x000fc40005f01670 */
[C---:B------:R-:W-:Y:S01]  /*20430*/  ISETP.LT.OR P1, PT, R0.reuse, 0xda, !P3 ;  /* 0x000000da0000780c */ /* 0x040fe20005f21670 */
[----:B------:R-:W-:Y:S01]  /*20440*/  @!P5 STG.E.U8 desc[UR20][R26.64+0xd0], R237 ;  /* 0x0000d0ed1a00d986 */ /* 0x000fe2000c101114 */
[----:B------:R-:W-:Y:S02]  /*20450*/  ISETP.LT.OR P5, PT, R0, 0xd9, !P2 ;  /* 0x000000d90000780c */ /* 0x000fe400057a1670 */
[----:B------:R-:W-:Y:S01]  /*20460*/  F2FP.SATFINITE.E4M3.F32.PACK_AB_MERGE_C R11, RZ, R3, RZ ;  /* 0x00000003ff0b723e */ /* 0x000fe200048070ff */
[----:B------:R0:W-:Y:S01]  /*20470*/  @!P6 STG.E.U8 desc[UR20][R26.64+0xd1], R9 ;  /* 0x0000d1091a00e986 */ /* 0x0001e2000c101114 */
[----:B------:R-:W-:-:S05]  /*20480*/  F2FP.SATFINITE.E4M3.F32.PACK_AB_MERGE_C R13, RZ, R4, RZ ;  /* 0x00000004ff0d723e */ /* 0x000fca00048070ff */
[----:B------:R1:W-:Y:S01]  /*20490*/  @!P0 STG.E.U8 desc[UR20][R24.64+0xd8], R7 ;  /* 0x0000d80718008986 */ /* 0x0003e2000c101114 */
[----:B0-----:R-:W-:-:S03]  /*204a0*/  F2FP.SATFINITE.E4M3.F32.PACK_AB_MERGE_C R9, RZ, R5, RZ ;  /* 0x00000005ff09723e */ /* 0x001fc600048070ff */
[----:B------:R0:W-:Y:S01]  /*204b0*/  @!P1 STG.E.U8 desc[UR20][R24.64+0xd9], R11 ;  /* 0x0000d90b18009986 */ /* 0x0001e2000c101114 */
[----:B-1----:R-:W-:-:S03]  /*204c0*/  F2FP.SATFINITE.E4M3.F32.PACK_AB_MERGE_C R7, RZ, R2, RZ ;  /* 0x00000002ff07723e */ /* 0x002fc600048070ff */
[----:B------:R1:W-:Y:S01]  /*204d0*/  @!P5 STG.E.U8 desc[UR20][R26.64+0xd8], R13 ;  /* 0x0000d80d1a00d986 */ /* 0x0003e2000c101114 */
[----:B---3--:R-:W-:-:S03]  /*204e0*/  FMUL R3, R38, UR22 ;  /* 0x0000001626037c20 */ /* 0x008fc60008400000 */
[----:B------:R-:W3:Y:S02]  /*204f0*/  LDL.LU R38, [R1+0x238] ;  /* 0x0002380001267983 */ /* 0x000ee40000300800 */
[----:B0-----:R-:W-:Y:S01]  /*20500*/  F2FP.SATFINITE.E4M3.F32.PACK_AB_MERGE_C R11, RZ, R3, RZ ;  /* 0x00000003ff0b723e */ /* 0x001fe200048070ff */
[----:B------:R-:W-:Y:S02]  /*20510*/  FMUL R4, R37, UR22 ;  /* 0x0000001625047c20 */ /* 0x000fe40008400000 */
[----:B------:R-:W3:Y:S01]  /*20520*/  LDL.LU R37, [R1+0x23c] ;  /* 0x00023c0001257983 */ /* 0x000ee20000300800 */
[----:B------:R-:W-:-:S03]  /*20530*/  FMUL R5, R36, UR22 ;  /* 0x0000001624057c20 */ /* 0x000fc60008400000 */
[----:B------:R-:W3:Y:S01]  /*20540*/  LDL.LU R36, [R1+0x240] ;  /* 0x0002400001247983 */ /* 0x000ee20000300800 */
[----:B--2---:R-:W-:-:S03]  /*20550*/  FMUL R2, R35, UR22 ;  /* 0x0000001623027c20 */ /* 0x004fc60008400000 */
[----:B------:R-:W2:Y:S01]  /*20560*/  LDL.LU R35, [R1+0x244] ;  /* 0x0002440001237983 */ /* 0x000ea20000300800 */
[----:B-1----:R-:W-:Y:S01]  /*20570*/  F2FP.SATFINITE.E4M3.F32.PACK_AB_MERGE_C R13, RZ, R4, RZ ;  /* 0x00000004ff0d723e */ /* 0x002fe200048070ff */
[----:B----4-:R-:W-:Y:S02]  /*20580*/  FMUL R3, R33, UR22 ;  /* 0x0000001621037c20 */ /* 0x010fe40008400000 */
[----:B------:R-:W4:Y:S01]  /*20590*/  LDL.LU R33, [R1+0x248] ;  /* 0x0002480001217983 */ /* 0x000f220000300800 */
[----:B-----5:R-:W-:-:S03]  /*205a0*/  FMUL R4, R32, UR22 ;  /* 0x0000001620047c20 */ /* 0x020fc60008400000 */
[----:B------:R-:W5:Y:S01]  /*205b0*/  LDL.LU R32, [R1+0x24c] ;  /* 0x00024c0001207983 */ /* 0x000f620000300800 */
[C---:B------:R-:W-:Y:S02]  /*205c0*/  ISETP.LT.OR P6, PT, R0.reuse, 0xda, !P2 ;  /* 0x000000da0000780c */ /* 0x040fe400057c1670 */
[C---:B------:R-:W-:Y:S02]  /*205d0*/  ISETP.LT.OR P5, PT, R0.reuse, 0xe1, !P3 ;  /* 0x000000e10000780c */ /* 0x040fe40005fa1670 */
[C---:B------:R-:W-:Y:S02]  /*205e0*/  ISETP.LT.OR P1, PT, R0.reuse, 0xe2, !P2 ;  /* 0x000000e20000780c */ /* 0x040fe40005721670 */
[----:B------:R-:W-:-:S07]  /*205f0*/  ISETP.LT.OR P0, PT, R0, 0xe1, !P2 ;  /* 0x000000e10000780c */ /* 0x000fce0005701670 */
[----:B------:R0:W-:Y:S01]  /*20600*/  @!P6 STG.E.U8 desc[UR20][R26.64+0xd9], R9 ;  /* 0x0000d9091a00e986 */ /* 0x0001e2000c101114 */
[----:B------:R-:W-:Y:S02]  /*20610*/  ISETP.LT.OR P6, PT, R0, 0xe2, !P3 ;  /* 0x000000e20000780c */ /* 0x000fe40005fc1670 */
[----:B------:R-:W-:Y:S01]  /*20620*/  F2FP.SATFINITE.E4M3.F32.PACK_AB_MERGE_C R5, RZ, R5, RZ ;  /* 0x00000005ff05723e */ /* 0x000fe200048070ff */
[----:B------:R-:W-:Y:S01]  /*20630*/  @!P5 STG.E.U8 desc[UR20][R24.64+0xe0], R7 ;  /* 0x0000e0071800d986 */ /* 0x000fe2000c101114 */
[----:B0-----:R-:W-:Y:S01]  /*20640*/  F2FP.SATFINITE.E4M3.F32.PACK_AB_MERGE_C R9, RZ, R2, RZ ;  /* 0x00000002ff09723e */ /* 0x001fe200048070ff */
[----:B------:R-:W-:-:S08]  /*20650*/  FMUL R2, R41, UR22 ;  /* 0x0000001629027c20 */ /* 0x000fd00008400000 */
[----:B------:R-:W-:Y:S01]  /*20660*/  @!P6 STG.E.U8 desc[UR20][R24.64+0xe1], R11 ;  /* 0x0000e10b1800e986 */ /* 0x000fe2000c101114 */
[----:B------:R-:W-:-:S03]  /*20670*/  ISETP.LT.OR P6, PT, R0, 0xe9, !P3 ;  /* 0x000000e90000780c */ /* 0x000fc60005fc1670 */
[----:B------:R0:W-:Y:S04]  /*20680*/  @!P1 STG.E.U8 desc[UR20][R26.64+0xe1], R5 ;  /* 0x0000e1051a009986 */ /* 0x0001e8000c101114 */
[----:B------:R-:W5:Y:S01]  /*20690*/  LDL.LU R41, [R1+0x250] ;  /* 0x0002500001297983 */ /* 0x000f620000300800 */
[----:B------:R-:W-:-:S03]  /*206a0*/  ISETP.LT.OR P5, PT, R0, 0xea, !P2 ;  /* 0x000000ea0000780c */ /* 0x000fc600057a1670 */
[----:B------:R1:W-:Y:S01]  /*206b0*/  @!P0 STG.E.U8 desc[UR20][R26.64+0xe0], R13 ;  /* 0x0000e00d1a008986 */ /* 0x0003e2000c101114 */
[----:B0-----:R-:W-:Y:S01]  /*206c0*/  F2FP.SATFINITE.E4M3.F32.PACK_AB_MERGE_C R5, RZ, R2, RZ ;  /* 0x00000002ff05723e */ /* 0x001fe200048070ff */
[----:B------:R-:W-:Y:S02]  /*206d0*/  FMUL R2, R39, UR22 ;  /* 0x0000001627027c20 */ /* 0x000fe40008400000 */
[----:B------:R-:W5:Y:S01]  /*206e0*/  LDL.LU R39, [R1+0x254] ;  /* 0x0002540001277983 */ /* 0x000f620000300800 */
[----:B------:R-:W-:Y:S02]  /*206f0*/  ISETP.LT.OR P0, PT, R0, 0xea, !P3 ;  /* 0x000000ea0000780c */ /* 0x000fe40005f01670 */
[----:B------:R-:W-:Y:S02]  /*20700*/  F2FP.SATFINITE.E4M3.F32.PACK_AB_MERGE_C R7, RZ, R3, RZ ;  /* 0x00000003ff07723e */ /* 0x000fe400048070ff */
[----:B------:R-:W-:Y:S02]  /*20710*/  F2FP.SATFINITE.E4M3.F32.PACK_AB_MERGE_C R11, RZ, R4, RZ ;  /* 0x00000004ff0b723e */ /* 0x000fe400048070ff */
[----:B-1----:R-:W-:Y:S01]  /*20720*/  F2FP.SATFINITE.E4M3.F32.PACK_AB_MERGE_C R13, RZ, R2, RZ ;  /* 0x00000002ff0d723e */ /* 0x002fe200048070ff */
[----:B------:R-:W-:Y:S06]  /*20730*/  @!P6 STG.E.U8 desc[UR20][R24.64+0xe8], R9 ;  /* 0x0000e8091800e986 */ /* 0x000fec000c101114 */
[----:B------:R0:W-:Y:S04]  /*20740*/  @!P0 STG.E.U8 desc[UR20][R24.64+0xe9], R7 ;  /* 0x0000e90718008986 */ /* 0x0001e8000c101114 */
[----:B------:R1:W-:Y:S01]  /*20750*/  @!P5 STG.E.U8 desc[UR20][R26.64+0xe9], R11 ;  /* 0x0000e90b1a00d986 */ /* 0x0003e2000c101114 */
[----:B---3--:R-:W-:-:S03]  /*20760*/  FMUL R3, R38, UR22 ;  /* 0x0000001626037c20 */ /* 0x008fc60008400000 */
[----:B------:R-:W3:Y:S02]  /*20770*/  LDL.LU R38, [R1+0x258] ;  /* 0x0002580001267983 */ /* 0x000ee40000300800 */
[----:B0-----:R-:W-:Y:S01]  /*20780*/  F2FP.SATFINITE.E4M3.F32.PACK_AB_MERGE_C R7, RZ, R3, RZ ;  /* 0x00000003ff07723e */ /* 0x001fe200048070ff */
[----:B------:R-:W-:Y:S02]  /*20790*/  FMUL R4, R37, UR22 ;  /* 0x0000001625047c20 */ /* 0x000fe40008400000 */
[----:B------:R-:W3:Y:S01]  /*207a0*/  LDL.LU R37, [R1+0x25c] ;  /* 0x00025c0001257983 */ /* 0x000ee20000300800 */
[----:B------:R-:W-:-:S03]  /*207b0*/  FMUL R2, R36, UR22 ;  /* 0x0000001624027c20 */ /* 0x000fc60008400000 */
[----:B------:R-:W3:Y:S02]  /*207c0*/  LDL.LU R36, [R1+0x260] ;  /* 0x0002600001247983 */ /* 0x000ee40000300800 */
[----:B------:R-:W-:Y:S01]  /*207d0*/  F2FP.SATFINITE.E4M3.F32.PACK_AB_MERGE_C R9, RZ, R2, RZ ;  /* 0x00000002ff09723e */ /* 0x000fe200048070ff */
[----:B--2---:R-:W-:Y:S02]  /*207e0*/  FMUL R2, R35, UR22 ;  /* 0x0000001623027c20 */ /* 0x004fe40008400000 */
[----:B------:R-:W2:Y:S03]  /*207f0*/  LDL.LU R35, [R1+0x264] ;  /* 0x0002640001237983 */ /* 0x000ea60000300800 */
        /* <DEDUP_REMOVED lines=10> */
[----:B------:R-:W-:-:S03]  /*208a0*/  ISETP.LT.OR P1, PT, R0, 0xf1, !P2 ;  /* 0x000000f10000780c */ /* 0x000fc60005721670 */
[----:B------:R1:W-:Y:S01]  /*208b0*/  @!P6 STG.E.U8 desc[UR20][R24.64+0xf0], R13 ;  /* 0x0000f00d1800e986 */ /* 0x0003e2000c101114 */
[----:B------:R-:W-:-:S03]  /*208c0*/  ISETP.LT.OR P6, PT, R0, 0xf9, !P3 ;  /* 0x000000f90000780c */ /* 0x000fc60005fc1670 */
[----:B------:R1:W-:Y:S01]  /*208d0*/  @!P0 STG.E.U8 desc[UR20][R24.64+0xf1], R7 ;  /* 0x0000f10718008986 */ /* 0x0003e2000c101114 */
[----:B------:R-:W-:Y:S02]  /*208e0*/  ISETP.LT.OR P3, PT, R0, 0xfa, !P3 ;  /* 0x000000fa0000780c */ /* 0x000fe40005f61670 */
[----:B0-----:R-:W-:Y:S02]  /*208f0*/  F2FP.SATFINITE.E4M3.F32.PACK_AB_MERGE_C R5, RZ, R4, RZ ;  /* 0x00000004ff05723e */ /* 0x001fe400048070ff */
[----:B-1----:R-:W-:Y:S02]  /*20900*/  F2FP.SATFINITE.E4M3.F32.PACK_AB_MERGE_C R13, RZ, R3, RZ ;  /* 0x00000003ff0d723e */ /* 0x002fe400048070ff */
[----:B------:R-:W-:Y:S01]  /*20910*/  F2FP.SATFINITE.E4M3.F32.PACK_AB_MERGE_C R7, RZ, R2, RZ ;  /* 0x00000002ff07723e */ /* 0x000fe200048070ff */
[----:B------:R-:W-:Y:S02]  /*20920*/  FMUL R2, R41, UR22 ;  /* 0x0000001629027c20 */ /* 0x000fe40008400000 */
[----:B------:R-:W5:Y:S04]  /*20930*/  LDL.LU R41, [R1+0x270] ;  /* 0x0002700001297983 */ /* 0x000f680000300800 */
[----:B------:R0:W-:Y:S01]  /*20940*/  @!P5 STG.E.U8 desc[UR20][R26.64+0xf1], R9 ;  /* 0x0000f1091a00d986 */ /* 0x0001e2000c101114 */
[----:B------:R-:W-:-:S03]  /*20950*/  FMUL R3, R39, UR22 ;  /* 0x0000001627037c20 */ /* 0x000fc60008400000 */
[----:B------:R-:W5:Y:S01]  /*20960*/  LDL.LU R39, [R1+0x274] ;  /* 0x0002740001277983 */ /* 0x000f620000300800 */
[----:B------:R-:W-:-:S03]  /*20970*/  ISETP.LT.OR P5, PT, R0, 0xf9, !P2 ;  /* 0x000000f90000780c */ /* 0x000fc600057a1670 */
[----:B------:R-:W-:Y:S01]  /*20980*/  @!P1 STG.E.U8 desc[UR20][R26.64+0xf0], R5 ;  /* 0x0000f0051a009986 */ /* 0x000fe2000c101114 */
[----:B0-----:R-:W-:-:S03]  /*20990*/  F2FP.SATFINITE.E4M3.F32.PACK_AB_MERGE_C R9, RZ, R2, RZ ;  /* 0x00000002ff09723e */ /* 0x001fc600048070ff */
[----:B------:R0:W-:Y:S04]  /*209a0*/  @!P6 STG.E.U8 desc[UR20][R24.64+0xf8], R11 ;  /* 0x0000f80b1800e986 */ /* 0x0001e8000c101114 */
[----:B------:R1:W-:Y:S01]  /*209b0*/  @!P3 STG.E.U8 desc[UR20][R24.64+0xf9], R13 ;  /* 0x0000f90d1800b986 */ /* 0x0003e2000c101114 */
[----:B0-----:R-:W-:-:S03]  /*209c0*/  F2FP.SATFINITE.E4M3.F32.PACK_AB_MERGE_C R11, RZ, R3, RZ ;  /* 0x00000003ff0b723e */ /* 0x001fc600048070ff */
[----:B------:R0:W-:Y:S01]  /*209d0*/  @!P5 STG.E.U8 desc[UR20][R26.64+0xf8], R7 ;  /* 0x0000f8071a00d986 */ /* 0x0001e2000c101114 */
[----:B---3--:R-:W-:-:S03]  /*209e0*/  FMUL R4, R38, UR22 ;  /* 0x0000001626047c20 */ /* 0x008fc60008400000 */
[----:B------:R-:W3:Y:S02]  /*209f0*/  LDL.LU R38, [R1+0x278] ;  /* 0x0002780001267983 */ /* 0x000ee40000300800 */
[----:B-1----:R-:W-:Y:S01]  /*20a00*/  F2FP.SATFINITE.E4M3.F32.PACK_AB_MERGE_C R13, RZ, R4, RZ ;  /* 0x00000004ff0d723e */ /* 0x002fe200048070ff */
[----:B------:R-:W-:Y:S02]  /*20a10*/  FMUL R5, R37, UR22 ;  /* 0x0000001625057c20 */ /* 0x000fe40008400000 */
[----:B------:R-:W3:Y:S01]  /*20a20*/  LDL.LU R37, [R1+0x27c] ;  /* 0x00027c0001257983 */ /* 0x000ee20000300800 */
[----:B------:R-:W-:-:S03]  /*20a30*/  FMUL R2, R36, UR22 ;  /* 0x0000001624027c20 */ /* 0x000fc60008400000 */
[----:B------:R-:W3:Y:S01]  /*20a40*/  LDL.LU R36, [R1+0x280] ;  /* 0x0002800001247983 */ /* 0x000ee20000300800 */
[----:B--2---:R-:W-:-:S03]  /*20a50*/  FMUL R3, R35, UR22 ;  /* 0x0000001623037c20 */ /* 0x004fc60008400000 */
[----:B------:R-:W2:Y:S01]  /*20a60*/  LDL.LU R35, [R1+0x284] ;  /* 0x0002840001237983 */ /* 0x000ea20000300800 */
[----:B0-----:R-:W-:Y:S01]  /*20a70*/  F2FP.SATFINITE.E4M3.F32.PACK_AB_MERGE_C R7, RZ, R2, RZ ;  /* 0x00000002ff07723e */ /* 0x001fe200048070ff */
[----:B----4-:R-:W-:Y:S02]  /*20a80*/  FMUL R4, R33, UR22 ;  /* 0x0000001621047c20 */ /* 0x010fe40008400000 */
[----:B------:R-:W4:Y:S01]  /*20a90*/  LDL.LU R33, [R1+0x288] ;  /* 0x0002880001217983 */ /* 0x000f220000300800 */
[----:B-----5:R-:W-:-:S03]  /*20aa0*/  FMUL R2, R32, UR22 ;  /* 0x0000001620027c20 */ /* 0x020fc60008400000 */
[----:B------:R-:W5:Y:S01]  /*20ab0*/  LDL.LU R32, [R1+0x28c] ;  /* 0x00028c0001207983 */ /* 0x000f620000300800 */
[----:B------:R-:W-:Y:S02]  /*20ac0*/  ISETP.GE.AND P1, PT, R34, 0x81, PT ;  /* 0x000000812200780c */ /* 0x000fe40003f26270 */
[C---:B------:R-:W-:Y:S02]  /*20ad0*/  ISETP.LT.OR P2, PT, R0.reuse, 0xfa, !P2 ;  /* 0x000000fa0000780c */ /* 0x040fe40005741670 */
[C---:B------:R-:W-:Y:S02]  /*20ae0*/  ISETP.LT.OR P6, PT, R0.reuse, 0x1, !P1 ;  /* 0x000000010000780c */ /* 0x040fe40004fc1670 */
[----:B------:R-:W-:Y:S02]  /*20af0*/  ISETP.LT.OR P3, PT, R0, 0x2, !P1 ;  /* 0x000000020000780c */ /* 0x000fe40004f61670 */
[----:B------:R-:W-:-:S07]  /*20b00*/  ISETP.GE.AND P0, PT, R34, 0x89, PT ;  /* 0x000000892200780c */ /* 0x000fce0003f06270 */
[----:B------:R0:W-:Y:S04]  /*20b10*/  @!P2 STG.E.U8 desc[UR20][R26.64+0xf9], R9 ;  /* 0x0000f9091a00a986 */ /* 0x0001e8000c101114 */
[----:B------:R-:W-:Y:S01]  /*20b20*/  @!P6 STG.E.U8 desc[UR20][R30.64], R11 ;  /* 0x0000000b1e00e986 */ /* 0x000fe2000c101114 */
[C---:B------:R-:W-:Y:S02]  /*20b30*/  ISETP.LT.OR P6, PT, R0.reuse, 0x2, !P0 ;  /* 0x000000020000780c */ /* 0x040fe400047c1670 */
[C---:B------:R-:W-:Y:S01]  /*20b40*/  ISETP.LT.OR P5, PT, R0.reuse, 0x1, !P0 ;  /* 0x000000010000780c */ /* 0x040fe200047a1670 */
[----:B------:R1:W-:Y:S01]  /*20b50*/  @!P3 STG.E.U8 desc[UR20][R30.64+0x1], R13 ;  /* 0x0000010d1e00b986 */ /* 0x0003e2000c101114 */
[----:B------:R-:W-:Y:S02]  /*20b60*/  ISETP.LT.OR P2, PT, R0, 0xa, !P1 ;  /* 0x0000000a0000780c */ /* 0x000fe40004f41670 */
[----:B0-----:R-:W-:-:S02]  /*20b70*/  F2FP.SATFINITE.E4M3.F32.PACK_AB_MERGE_C R9, RZ, R3, RZ ;  /* 0x00000003ff09723e */ /* 0x001fc400048070ff */
[----:B------:R-:W-:Y:S01]  /*20b80*/  ISETP.LT.OR P3, PT, R0, 0x9, !P1 ;  /* 0x000000090000780c */ /* 0x000fe20004f61670 */
[----:B------:R-:W-:Y:S01]  /*20b90*/  FMUL R3, R41, UR22 ;  /* 0x0000001629037c20 */ /* 0x000fe20008400000 */
[----:B-1----:R-:W-:Y:S01]  /*20ba0*/  F2FP.SATFINITE.E4M3.F32.PACK_AB_MERGE_C R13, RZ, R2, RZ ;  /* 0x00000002ff0d723e */ /* 0x002fe200048070ff */
[----:B------:R-:W5:Y:S01]  /*20bb0*/  LDL.LU R41, [R1+0x290] ;  /* 0x0002900001297983 */ /* 0x000f620000300800 */
[----:B------:R-:W-:Y:S02]  /*20bc0*/  F2FP.SATFINITE.E4M3.F32.PACK_AB_MERGE_C R5, RZ, R5, RZ ;  /* 0x00000005ff05723e */ /* 0x000fe400048070ff */
[----:B------:R-:W-:Y:S01]  /*20bd0*/  F2FP.SATFINITE.E4M3.F32.PACK_AB_MERGE_C R11, RZ, R4, RZ ;  /* 0x00000004ff0b723e */ /* 0x000fe200048070ff */
[----:B------:R0:W-:Y:S01]  /*20be0*/  @!P6 STG.E.U8 desc[UR20][R28.64+0x1], R7 ;  /* 0x000001071c00e986 */ /* 0x0001e2000c101114 */
[----:B------:R-:W-:-:S03]  /*20bf0*/  FMUL R2, R39, UR22 ;  /* 0x0000001627027c20 */ /* 0x000fc60008400000 */
[----:B------:R-:W5:Y:S01]  /*20c00*/  LDL.LU R39, [R1+0x294] ;  /* 0x0002940001277983 */ /* 0x000f620000300800 */
[----:B------:R-:W-:Y:S02]  /*20c10*/  ISETP.LT.OR P6, PT, R0, 0xa, !P0 ;  /* 0x0000000a0000780c */ /* 0x000fe400047c1670 */
[----:B0-----:R-:W-:Y:S01]  /*20c20*/  F2FP.SATFINITE.E4M3.F32.PACK_AB_MERGE_C R7, RZ, R2, RZ ;  /* 0x00000002ff07723e */ /* 0x001fe200048070ff */
[----:B------:R0:W-:Y:S04]  /*20c30*/  @!P5 STG.E.U8 desc[UR20][R28.64], R5 ;  /* 0x000000051c00d986 */ /* 0x0001e8000c101114 */
[----:B------:R-:W-:Y:S04]  /*20c40*/  @!P2 STG.E.U8 desc[UR20][R30.64+0x9], R11 ;  /* 0x0000090b1e00a986 */ /* 0x000fe8000c101114 */
[----:B------:R1:W-:Y:S01]  /*20c50*/  @!P3 STG.E.U8 desc[UR20][R30.64+0x8], R9 ;  /* 0x000008091e00b986 */ /* 0x0003e2000c101114 */
[----:B0-----:R-:W-:-:S05]  /*20c60*/  F2FP.SATFINITE.E4M3.F32.PACK_AB_MERGE_C R5, RZ, R3, RZ ;  /* 0x00000003ff05723e */ /* 0x001fca00048070ff */
[----:B------:R5:W-:Y:S01]  /*20c70*/  @!P6 STG.E.U8 desc[UR20][R28.64+0x9], R5 ;  /* 0x000009051c00e986 */ /* 0x000be2000c101114 */
[----:B---3--:R-:W-:-:S03]  /*20c80*/  FMUL R4, R38, UR22 ;  /* 0x0000001626047c20 */ /* 0x008fc60008400000 */
[----:B------:R-:W3:Y:S02]  /*20c90*/  LDL.LU R38, [R1+0x298] ;  /* 0x0002980001267983 */ /* 0x000ee40000300800 */
[----:B-1----:R-:W-:Y:S01]  /*20ca0*/  F2FP.SATFINITE.E4M3.F32.PACK_AB_MERGE_C R9, RZ, R4, RZ ;  /* 0x00000004ff09723e */ /* 0x002fe200048070ff */
[----:B------:R-:W-:Y:S02]  /*20cb0*/  FMUL R2, R37, UR22 ;  /* 0x0000001625027c20 */ /* 0x000fe40008400000 */
[----:B------:R-:W3:Y:S03]  /*20cc0*/  LDL.LU R37, [R1+0x29c] ;  /* 0x00029c0001257983 */ /* 0x000ee60000300800 */
[----:B------:R-:W-:Y:S01]  /*20cd0*/  F2FP.SATFINITE.E4M3.F32.PACK_AB_MERGE_C R11, RZ, R2, RZ ;  /* 0x00000002ff0b723e */ /* 0x000fe200048070ff */
[----:B------:R-:W-:Y:S02]  /*20ce0*/  FMUL R2, R36, UR22 ;  /* 0x0000001624027c20 */ /* 0x000fe40008400000 */
[----:B------:R-:W3:Y:S01]  /*20cf0*/  LDL.LU R36, [R1+0x2a0] ;  /* 0x0002a00001247983 */ /* 0x000ee20000300800 */
[----:B--2---:R-:W-:-:S03]  /*20d00*/  FMUL R3, R35, UR22 ;  /* 0x0000001623037c20 */ /* 0x004fc60008400000 */
[----:B------:R-:W2:Y:S01]  /*20d10*/  LDL.LU R35, [R1+0x2a4] ;  /* 0x0002a40001237983 */ /* 0x000ea20000300800 */
[----:B----4-:R-:W-:-:S03]  /*20d20*/  FMUL R4, R33, UR22 ;  /* 0x0000001621047c20 */ /* 0x010fc60008400000 */
[----:B------:R-:W4:Y:S01]  /*20d30*/  LDL.LU R33, [R1+0x2a8] ;  /* 0x0002a80001217983 */ /* 0x000f220000300800 */
[----:B-----5:R-:W-:-:S03]  /*20d40*/  FMUL R5, R32, UR22 ;  /* 0x0000001620057c20 */ /* 0x020fc60008400000 */
[----:B------:R-:W5:Y:S01]  /*20d50*/  LDL.LU R32, [R1+0x2ac] ;  /* 0x0002ac0001207983 */ /* 0x000f620000300800 */
[C---:B------:R-:W-:Y:S02]  /*20d60*/  ISETP.LT.OR P5, PT, R0.reuse, 0x9, !P0 ;  /* 0x000000090000780c */ /* 0x040fe400047a1670 */
[C---:B------:R-:W-:Y:S02]  /*20d70*/  ISETP.LT.OR P3, PT, R0.reuse, 0x11, !P1 ;  /* 0x000000110000780c */ /* 0x040fe40004f61670 */
[C---:B------:R-:W-:Y:S02]  /*20d80*/  ISETP.LT.OR P2, PT, R0.reuse, 0x12, !P1 ;  /* 0x000000120000780c */ /* 0x040fe40004f41670 */
[----:B------:R-:W-:-:S07]  /*20d90*/  ISETP.LT.OR P6, PT, R0, 0x12, !P0 ;  /* 0x000000120000780c */ /* 0x000fce00047c1670 */
[----:B------:R-:W-:Y:S01]  /*20da0*/  @!P5 STG.E.U8 desc[UR20][R28.64+0x8], R13 ;  /* 0x0000080d1c00d986 */ /* 0x000fe2000c101114 */
[----:B------:R-:W-:-:S03]  /*20db0*/  ISETP.LT.OR P5, PT, R0, 0x11, !P0 ;  /* 0x000000110000780c */ /* 0x000fc600047a1670 */
[----:B------:R0:W-:Y:S01]  /*20dc0*/  @!P3 STG.E.U8 desc[UR20][R30.64+0x10], R7 ;  /* 0x000010071e00b986 */ /* 0x0001e2000c101114 */
[----:B------:R-:W-:-:S03]  /*20dd0*/  ISETP.LT.OR P3, PT, R0, 0x19, !P1 ;  /* 0x000000190000780c */ /* 0x000fc60004f61670 */
[----:B------:R1:W-:Y:S01]  /*20de0*/  @!P2 STG.E.U8 desc[UR20][R30.64+0x11], R9 ;  /* 0x000011091e00a986 */ /* 0x0003e2000c101114 */
[----:B------:R-:W-:Y:S02]  /*20df0*/  ISETP.LT.OR P2, PT, R0, 0x1a, !P1 ;  /* 0x0000001a0000780c */ /* 0x000fe40004f41670 */
[----:B0-----:R-:W-:Y:S02]  /*20e00*/  F2FP.SATFINITE.E4M3.F32.PACK_AB_MERGE_C R7, RZ, R2, RZ ;  /* 0x00000002ff07723e */ /* 0x001fe400048070ff */
[----:B-1----:R-:W-:Y:S01]  /*20e10*/  F2FP.SATFINITE.E4M3.F32.PACK_AB_MERGE_C R9, RZ, R3, RZ ;  /* 0x00000003ff09723e */ /* 0x002fe200048070ff */
[----:B------:R-:W-:Y:S02]  /*20e20*/  FMUL R2, R41, UR22 ;  /* 0x0000001629027c20 */ /* 0x000fe40008400000 */
[----:B------:R-:W5:Y:S01]  /*20e30*/  LDL.LU R41, [R1+0x2b0] ;  /* 0x0002b00001297983 */ /* 0x000f620000300800 */
[----:B------:R-:W-:-:S03]  /*20e40*/  F2FP.SATFINITE.E4M3.F32.PACK_AB_MERGE_C R13, RZ, R4, RZ ;  /* 0x00000004ff0d723e */ /* 0x000fc600048070ff */
[----:B------:R0:W-:Y:S01]  /*20e50*/  @!P6 STG.E.U8 desc[UR20][R28.64+0x11], R7 ;  /* 0x000011071c00e986 */ /* 0x0001e2000c101114 */
[----:B------:R-:W-:-:S03]  /*20e60*/  FMUL R3, R39, UR22 ;  /* 0x0000001627037c20 */ /* 0x000fc60008400000 */
[----:B------:R-:W5:Y:S01]  /*20e70*/  LDL.LU R39, [R1+0x2b4] ;  /* 0x0002b40001277983 */ /* 0x000f620000300800 */
[----:B------:R-:W-:Y:S02]  /*20e80*/  ISETP.LT.OR P6, PT, R0, 0x1a, !P0 ;  /* 0x0000001a0000780c */ /* 0x000fe400047c1670 */
[----:B0-----:R-:W-:Y:S01]  /*20e90*/  F2FP.SATFINITE.E4M3.F32.PACK_AB_MERGE_C R7, RZ, R2, RZ ;  /* 0x00000002ff07723e */ /* 0x001fe200048070ff */
[----:B------:R-:W-:Y:S04]  /*20ea0*/  @!P5 STG.E.U8 desc[UR20][R28.64+0x10], R11 ;  /* 0x0000100b1c00d986 */ /* 0x000fe8000c101114 */
[----:B------:R0:W-:Y:S04]  /*20eb0*/  @!P3 STG.E.U8 desc[UR20][R30.64+0x18], R9 ;  /* 0x000018091e00b986 */ /* 0x0001e8000c101114 */
[----:B------:R1:W-:Y:S01]  /*20ec0*/  @!P2 STG.E.U8 desc[UR20][R30.64+0x19], R13 ;  /* 0x0000190d1e00a986 */ /* 0x0003e2000c101114 */
[----:B0-----:R-:W-:-:S03]  /*20ed0*/  F2FP.SATFINITE.E4M3.F32.PACK_AB_MERGE_C R9, RZ, R3, RZ ;  /* 0x00000003ff09723e */ /* 0x001fc600048070ff */
[----:B------:R0:W-:Y:S01]  /*20ee0*/  @!P6 STG.E.U8 desc[UR20][R28.64+0x19], R7 ;  /* 0x000019071c00e986 */ /* 0x0001e2000c101114 */
[----:B---3--:R-:W-:-:S03]  /*20ef0*/  FMUL R4, R38, UR22 ;  /* 0x0000001626047c20 */ /* 0x008fc60008400000 */
[----:B------:R-:W3:Y:S02]  /*20f00*/  LDL.LU R38, [R1+0x2b8] ;  /* 0x0002b80001267983 */ /* 0x000ee40000300800 */
[----:B------:R-:W-:Y:S01]  /*20f10*/  F2FP.SATFINITE.E4M3.F32.PACK_AB_MERGE_C R11, RZ, R4, RZ ;  /* 0x00000004ff0b723e */ /* 0x000fe200048070ff */
[----:B------:R-:W-:Y:S02]  /*20f20*/  FMUL R2, R37, UR22 ;  /* 0x0000001625027c20 */ /* 0x000fe40008400000 */
[----:B------:R-:W3:Y:S03]  /*20f30*/  LDL.LU R37, [R1+0x2bc] ;  /* 0x0002bc0001257983 */ /* 0x000ee60000300800 */
[----:B-1----:R-:W-:Y:S01]  /*20f40*/  F2FP.SATFINITE.E4M3.F32.PACK_AB_MERGE_C R13, RZ, R2, RZ ;  /* 0x00000002ff0d723e */ /* 0x002fe200048070ff */
[----:B------:R-:W-:Y:S02]  /*20f50*/  FMUL R3, R36, UR22 ;  /* 0x0000001624037c20 */ /* 0x000fe40008400000 */
[----:B------:R-:W3:Y:S01]  /*20f60*/  LDL.LU R36, [R1+0x2c0] ;  /* 0x0002c00001247983 */ /* 0x000ee20000300800 */
[----:B--2---:R-:W-:-:S03]  /*20f70*/  FMUL R2, R35, UR22 ;  /* 0x0000001623027c20 */ /* 0x004fc60008400000 */
[----:B------:R-:W2:Y:S02]  /*20f80*/  LDL.LU R35, [R1+0x2c4] ;  /* 0x0002c40001237983 */ /* 0x000ea40000300800 */
[----:B0-----:R-:W-:Y:S01]  /*20f90*/  F2FP.SATFINITE.E4M3.F32.PACK_AB_MERGE_C R7, RZ, R2, RZ ;  /* 0x00000002ff07723e */ /* 0x001fe200048070ff */
[----:B----4-:R-:W-:Y:S02]  /*20fa0*/  FMUL R4, R33, UR22 ;  /* 0x0000001621047c20 */ /* 0x010fe40008400000 */
[----:B------:R-:W4:Y:S01]  /*20fb0*/  LDL.LU R33, [R1+0x2c8] ;  /* 0x0002c80001217983 */ /* 0x000f220000300800 */
[----:B-----5:R-:W-:-:S03]  /*20fc0*/  FMUL R2, R32, UR22 ;  /* 0x0000001620027c20 */ /* 0x020fc60008400000 */
[----:B------:R-:W5:Y:S01]  /*20fd0*/  LDL.LU R32, [R1+0x2cc] ;  /* 0x0002cc0001207983 */ /* 0x000f620000300800 */
[C---:B------:R-:W-:Y:S02]  /*20fe0*/  ISETP.LT.OR P5, PT, R0.reuse, 0x19, !P0 ;  /* 0x000000190000780c */ /* 0x040fe400047a1670 */
[C---:B------:R-:W-:Y:S02]  /*20ff0*/  ISETP.LT.OR P3, PT, R0.reuse, 0x21, !P1 ;  /* 0x000000210000780c */ /* 0x040fe40004f61670 */
[C---:B------:R-:W-:Y:S02]  /*21000*/  ISETP.LT.OR P2, PT, R0.reuse, 0x22, !P1 ;  /* 0x000000220000780c */ /* 0x040fe40004f41670 */
[----:B------:R-:W-:Y:S02]  /*21010*/  F2FP.SATFINITE.E4M3.F32.PACK_AB_MERGE_C R5, RZ, R5, RZ ;  /* 0x00000005ff05723e */ /* 0x000fe400048070ff */
[----:B------:R-:W-:-:S05]  /*21020*/  ISETP.LT.OR P6, PT, R0, 0x22, !P0 ;  /* 0x000000220000780c */ /* 0x000fca00047c1670 */
[----:B------:R0:W-:Y:S01]  /*21030*/  @!P5 STG.E.U8 desc[UR20][R28.64+0x18], R5 ;  /* 0x000018051c00d986 */ /* 0x0001e2000c101114 */
[----:B------:R-:W-:-:S03]  /*21040*/  ISETP.LT.OR P5, PT, R0, 0x21, !P0 ;  /* 0x000000210000780c */ /* 0x000fc600047a1670 */
[----:B------:R-:W-:Y:S01]  /*21050*/  @!P3 STG.E.U8 desc[UR20][R30.64+0x20], R9 ;  /* 0x000020091e00b986 */ /* 0x000fe2000c101114 */
        /* <DEDUP_REMOVED lines=8> */
[----:B------:R-:W-:Y:S01]  /*210e0*/  @!P6 STG.E.U8 desc[UR20][R28.64+0x21], R5 ;  /* 0x000021051c00e986 */ /* 0x000fe2000c101114 */
[----:B------:R-:W-:-:S03]  /*210f0*/  FMUL R3, R39, UR22 ;  /* 0x0000001627037c20 */ /* 0x000fc60008400000 */
[----:B------:R-:W5:Y:S01]  /*21100*/  LDL.LU R39, [R1+0x2d4] ;  /* 0x0002d40001277983 */ /* 0x000f620000300800 */
[----:B------:R-:W-:-:S03]  /*21110*/  ISETP.LT.OR P6, PT, R0, 0x2a, !P0 ;  /* 0x0000002a0000780c */ /* 0x000fc600047c1670 */
[----:B------:R-:W-:Y:S04]  /*21120*/  @!P5 STG.E.U8 desc[UR20][R28.64+0x20], R13 ;  /* 0x0000200d1c00d986 */ /* 0x000fe8000c101114 */
[----:B------:R0:W-:Y:S04]  /*21130*/  @!P3 STG.E.U8 desc[UR20][R30.64+0x28], R7 ;  /* 0x000028071e00b986 */ /* 0x0001e8000c101114 */
[----:B------:R1:W-:Y:S01]  /*21140*/  @!P2 STG.E.U8 desc[UR20][R30.64+0x29], R9 ;  /* 0x000029091e00a986 */ /* 0x0003e2000c101114 */
[----:B0-----:R-:W-:Y:S02]  /*21150*/  F2FP.SATFINITE.E4M3.F32.PACK_AB_MERGE_C R7, RZ, R2, RZ ;  /* 0x00000002ff07723e */ /* 0x001fe400048070ff */
[----:B-1----:R-:W-:-:S03]  /*21160*/  F2FP.SATFINITE.E4M3.F32.PACK_AB_MERGE_C R9, RZ, R3, RZ ;  /* 0x00000003ff09723e */ /* 0x002fc600048070ff */
[----:B------:R0:W-:Y:S01]  /*21170*/  @!P6 STG.E.U8 desc[UR20][R28.64+0x29], R7 ;  /* 0x000029071c00e986 */ /* 0x0001e2000c101114 */
[----:B---3--:R-:W-:-:S03]  /*21180*/  FMUL R4, R38, UR22 ;  /* 0x0000001626047c20 */ /* 0x008fc60008400000 */
[----:B------:R-:W3:Y:S02]  /*21190*/  LDL.LU R38, [R1+0x2d8] ;  /* 0x0002d80001267983 */ /* 0x000ee40000300800 */
[----:B------:R-:W-:Y:S01]  /*211a0*/  F2FP.SATFINITE.E4M3.F32.PACK_AB_MERGE_C R13, RZ, R4, RZ ;  /* 0x00000004ff0d723e */ /* 0x000fe200048070ff */
        /* <DEDUP_REMOVED lines=21> */
[----:B------:R-:W-:Y:S02]  /*21300*/  F2FP.SATFINITE.E4M3.F32.PACK_AB_MERGE_C R5, RZ, R5, RZ ;  /* 0x00000005ff05723e */ /* 0x000fe400048070ff */
        /* <DEDUP_REMOVED lines=204> */
[----:B------:R-:W-:Y:S01]  /*21fd0*/  F2FP.SATFINITE.E4M3.F32.PACK_AB_MERGE_C R9, RZ, R4, RZ ;  /* 0x00000004ff09723e */ /* 0x000fe200048070ff */
[----:B------:R-:W-:-:S02]  /*21fe0*/  FMUL R3, R39, UR22 ;  /* 0x0000001627037c20 */ /* 0x000fc40008400000 */
[----:B------:R-:W5:Y:S04]  /*21ff0*/  LDL.LU R39, [R1+0x394] ;  /* 0x0003940001277983 */ /* 0x000f680000300800 */
[----:B------:R-:W-:Y:S04]  /*22000*/  @!P6 STG.E.U8 desc[UR20][R28.64+0x81], R5 ;  /* 0x000081051c00e986 */ /* 0x000fe8000c101114 */
[----:B------:R-:W-:Y:S04]  /*22010*/  @!P5 STG.E.U8 desc[UR20][R28.64+0x80], R13 ;  /* 0x0000800d1c00d986 */ /* 0x000fe8000c101114 */
[----:B------:R0:W-:Y:S04]  /*22020*/  @!P3 STG.E.U8 desc[UR20][R30.64+0x88], R7 ;  /* 0x000088071e00b986 */ /* 0x0001e8000c101114 */
[----:B------:R1:W-:Y:S01]  /*22030*/  @!P2 STG.E.U8 desc[UR20][R30.64+0x89], R9 ;  /* 0x000089091e00a986 */ /* 0x0003e2000c101114 */
[----:B0-----:R-:W-:-:S02]  /*22040*/  F2FP.SATFINITE.E4M3.F32.PACK_AB_MERGE_C R7, RZ, R2, RZ ;  /* 0x00000002ff07723e */ /* 0x001fc400048070ff */
[----:B-1----:R-:W-:Y:S01]  /*22050*/  F2FP.SATFINITE.E4M3.F32.PACK_AB_MERGE_C R9, RZ, R3, RZ ;  /* 0x00000003ff09723e */ /* 0x002fe200048070ff */
[----:B---3--:R-:W-:Y:S02]  /*22060*/  FMUL R4, R38, UR22 ;  /* 0x0000001626047c20 */ /* 0x008fe40008400000 */
[----:B------:R-:W3:Y:S03]  /*22070*/  LDL.LU R38, [R1+0x398] ;  /* 0x0003980001267983 */ /* 0x000ee60000300800 */
[----:B------:R-:W-:Y:S01]  /*22080*/  F2FP.SATFINITE.E4M3.F32.PACK_AB_MERGE_C R13, RZ, R4, RZ ;  /* 0x00000004ff0d723e */ /* 0x000fe200048070ff */
[----:B------:R-:W-:Y:S02]  /*22090*/  FMUL R5, R37, UR22 ;  /* 0x0000001625057c20 */ /* 0x000fe40008400000 */
[----:B------:R-:W3:Y:S01]  /*220a0*/  LDL.LU R37, [R1+0x39c] ;  /* 0x00039c0001257983 */ /* 0x000ee20000300800 */
[----:B------:R-:W-:-:S03]  /*220b0*/  FMUL R2, R36, UR22 ;  /* 0x0000001624027c20 */ /* 0x000fc60008400000 */
[----:B------:R-:W3:Y:S01]  /*220c0*/  LDL.LU R36, [R1+0x3a0] ;  /* 0x0003a00001247983 */ /* 0x000ee20000300800 */
[----:B--2---:R-:W-:-:S03]  /*220d0*/  FMUL R3, R35, UR22 ;  /* 0x0000001623037c20 */ /* 0x004fc60008400000 */
[----:B------:R-:W2:Y:S01]  /*220e0*/  LDL.LU R35, [R1+0x3a4] ;  /* 0x0003a40001237983 */ /* 0x000ea20000300800 */
[----:B------:R-:W-:Y:S01]  /*220f0*/  F2FP.SATFINITE.E4M3.F32.PACK_AB_MERGE_C R15, RZ, R5, RZ ;  /* 0x00000005ff0f723e */ /* 0x000fe200048070ff */
        /* <DEDUP_REMOVED lines=10> */
[----:B------:R-:W-:Y:S01]  /*221a0*/  @!P5 STG.E.U8 desc[UR20][R28.64+0x88], R11 ;  /* 0x0000880b1c00d986 */ /* 0x000fe2000c101114 */
[----:B------:R-:W-:-:S03]  /*221b0*/  ISETP.LT.OR P5, PT, R0, 0x91, !P0 ;  /* 0x000000910000780c */ /* 0x000fc600047a1670 */
[----:B------:R1:W-:Y:S01]  /*221c0*/  @!P3 STG.E.U8 desc[UR20][R30.64+0x90], R9 ;  /* 0x000090091e00b986 */ /* 0x0003e2000c101114 */
[C---:B------:R-:W-:Y:S02]  /*221d0*/  ISETP.LT.OR P3, PT, R0.reuse, 0x99, !P1 ;  /* 0x000000990000780c */ /* 0x040fe40004f61670 */
[----:B0-----:R-:W-:Y:S01]  /*221e0*/  F2FP.SATFINITE.E4M3.F32.PACK_AB_MERGE_C R7, RZ, R2, RZ ;  /* 0x00000002ff07723e */ /* 0x001fe200048070ff */
[----:B------:R-:W-:Y:S01]  /*221f0*/  @!P2 STG.E.U8 desc[UR20][R30.64+0x91], R13 ;  /* 0x0000910d1e00a986 */ /* 0x000fe2000c101114 */
[----:B------:R-:W-:Y:S02]  /*22200*/  ISETP.LT.OR P2, PT, R0, 0x9a, !P1 ;  /* 0x0000009a0000780c */ /* 0x000fe40004f41670 */
        /* <DEDUP_REMOVED lines=86> */
[----:B------:R-:W-:Y:S01]  /*22770*/  FMUL R2, R39, UR22 ;  /* 0x0000001627027c20 */ /* 0x000fe20008400000 */
[----:B------:R-:W-:Y:S02]  /*22780*/  ISETP.LT.OR P6, PT, R0, 0xba, !P0 ;  /* 0x000000ba0000780c */ /* 0x000fe400047c1670 */
[----:B------:R-:W5:Y:S02]  /*22790*/  LDL.LU R39, [R1+0x3f4] ;  /* 0x0003f40001277983 */ /* 0x000f640000300800 */
[----:B0-----:R-:W-:Y:S02]  /*227a0*/  F2FP.SATFINITE.E4M3.F32.PACK_AB_MERGE_C R7, RZ, R2, RZ ;  /* 0x00000002ff07723e */ /* 0x001fe400048070ff */
        /* <DEDUP_REMOVED lines=28> */
[C---:B------:R-:W-:Y:S02]  /*22970*/  ISETP.LT.OR P2, PT, R0.reuse, 0xca, !P1 ;  /* 0x000000ca0000780c */ /* 0x040fe40004f41670 */
[----:B0-----:R-:W-:Y:S02]  /*22980*/  F2FP.SATFINITE.E4M3.F32.PACK_AB_MERGE_C R7, RZ, R2, RZ ;  /* 0x00000002ff07723e */ /* 0x001fe400048070ff */
[----:B-1----:R-:W-:Y:S01]  /*22990*/  F2FP.SATFINITE.E4M3.F32.PACK_AB_MERGE_C R9, RZ, R3, RZ ;  /* 0x00000003ff09723e */ /* 0x002fe200048070ff */
[----:B------:R-:W-:Y:S02]  /*229a0*/  FMUL R2, R41, UR22 ;  /* 0x0000001629027c20 */ /* 0x000fe40008400000 */
[----:B------:R0:W-:Y:S01]  /*229b0*/  @!P6 STG.E.U8 desc[UR20][R28.64+0xc1], R7 ;  /* 0x0000c1071c00e986 */ /* 0x0001e2000c101114 */
[----:B------:R-:W-:-:S03]  /*229c0*/  ISETP.LT.OR P6, PT, R0, 0xca, !P0 ;  /* 0x000000ca0000780c */ /* 0x000fc600047c1670 */
[----:B------:R-:W5:Y:S01]  /*229d0*/  LDL.LU R41, [R1+0x410] ;  /* 0x0004100001297983 */ /* 0x000f620000300800 */
[----:B------:R-:W-:Y:S01]  /*229e0*/  F2FP.SATFINITE.E4M3.F32.PACK_AB_MERGE_C R13, RZ, R4, RZ ;  /* 0x00000004ff0d723e */ /* 0x000fe200048070ff */
[----:B------:R-:W-:Y:S02]  /*229f0*/  FMUL R3, R39, UR22 ;  /* 0x0000001627037c20 */ /* 0x000fe40008400000 */
[----:B------:R-:W5:Y:S01]  /*22a00*/  LDL.LU R39, [R1+0x414] ;  /* 0x0004140001277983 */ /* 0x000f620000300800 */
[----:B0-----:R-:W-:-:S03]  /*22a10*/  F2FP.SATFINITE.E4M3.F32.PACK_AB_MERGE_C R7, RZ, R2, RZ ;  /* 0x00000002ff07723e */ /* 0x001fc600048070ff */
        /* <DEDUP_REMOVED lines=21> */
[C---:B------:R-:W-:Y:S01]  /*22b70*/  ISETP.LT.OR P3, PT, R0.reuse, 0xd1, !P1 ;  /* 0x000000d10000780c */ /* 0x040fe20004f61670 */
[----:B------:R-:W5:Y:S01]  /*22b80*/  LDL.LU R42, [R1+0x430] ;  /* 0x00043000012a7983 */ /* 0x000f620000300800 */
[C---:B------:R-:W-:Y:S02]  /*22b90*/  ISETP.LT.OR P2, PT, R0.reuse, 0xd2, !P1 ;  /* 0x000000d20000780c */ /* 0x040fe40004f41670 */
[----:B------:R-:W-:Y:S02]  /*22ba0*/  ISETP.LT.OR P6, PT, R0, 0xd2, !P0 ;  /* 0x000000d20000780c */ /* 0x000fe400047c1670 */
[----:B------:R-:W-:-:S05]  /*22bb0*/  F2FP.SATFINITE.E4M3.F32.PACK_AB_MERGE_C R5, RZ, R5, RZ ;  /* 0x00000005ff05723e */ /* 0x000fca00048070ff */
[----:B------:R0:W-:Y:S01]  /*22bc0*/  @!P5 STG.E.U8 desc[UR20][R28.64+0xc8], R5 ;  /* 0x0000c8051c00d986 */ /* 0x0001e2000c101114 */
[----:B------:R-:W-:-:S03]  /*22bd0*/  ISETP.LT.OR P5, PT, R0, 0xd1, !P0 ;  /* 0x000000d10000780c */ /* 0x000fc600047a1670 */
[----:B------:R-:W-:Y:S01]  /*22be0*/  @!P3 STG.E.U8 desc[UR20][R30.64+0xd0], R9 ;  /* 0x0000d0091e00b986 */ /* 0x000fe2000c101114 */
[----:B------:R-:W-:-:S03]  /*22bf0*/  ISETP.LT.OR P3, PT, R0, 0xd9, !P1 ;  /* 0x000000d90000780c */ /* 0x000fc60004f61670 */
[----:B------:R1:W-:Y:S01]  /*22c00*/  @!P2 STG.E.U8 desc[UR20][R30.64+0xd1], R11 ;  /* 0x0000d10b1e00a986 */ /* 0x0003e2000c101114 */
[----:B0-----:R-:W-:Y:S02]  /*22c10*/  F2FP.SATFINITE.E4M3.F32.PACK_AB_MERGE_C R5, RZ, R3, RZ ;  /* 0x00000003ff05723e */ /* 0x001fe400048070ff */
[----:B------:R-:W-:-:S03]  /*22c20*/  ISETP.LT.OR P2, PT, R0, 0xda, !P1 ;  /* 0x000000da0000780c */ /* 0x000fc60004f41670 */
[----:B------:R-:W-:Y:S01]  /*22c30*/  @!P6 STG.E.U8 desc[UR20][R28.64+0xd1], R5 ;  /* 0x0000d1051c00e986 */ /* 0x000fe2000c101114 */
[----:B-1----:R-:W-:Y:S02]  /*22c40*/  F2FP.SATFINITE.E4M3.F32.PACK_AB_MERGE_C R11, RZ, R2, RZ ;  /* 0x00000002ff0b723e */ /* 0x002fe400048070ff */
[----:B------:R-:W-:Y:S01]  /*22c50*/  ISETP.LT.OR P6, PT, R0, 0xda, !P0 ;  /* 0x000000da0000780c */ /* 0x000fe200047c1670 */
[----:B------:R-:W-:Y:S02]  /*22c60*/  FMUL R2, R41, UR22 ;  /* 0x0000001629027c20 */ /* 0x000fe40008400000 */
[----:B------:R-:W5:Y:S01]  /*22c70*/  LDL.LU R41, [R1+0x434] ;  /* 0x0004340001297983 */ /* 0x000f620000300800 */
[----:B------:R-:W-:-:S03]  /*22c80*/  FMUL R3, R39, UR22 ;  /* 0x0000001627037c20 */ /* 0x000fc60008400000 */
[----:B------:R-:W5:Y:S01]  /*22c90*/  LDL.LU R39, [R1+0x438] ;  /* 0x0004380001277983 */ /* 0x000f620000300800 */
[----:B------:R-:W-:-:S03]  /*22ca0*/  F2FP.SATFINITE.E4M3.F32.PACK_AB_MERGE_C R9, RZ, R4, RZ ;  /* 0x00000004ff09723e */ /* 0x000fc600048070ff */
        /* <DEDUP_REMOVED lines=12> */
[----:B------:R-:W3:Y:S02]  /*22d70*/  LDL.LU R36, [R1+0x444] ;  /* 0x0004440001247983 */ /* 0x000ee40000300800 */
[----:B0-----:R-:W-:Y:S01]  /*22d80*/  F2FP.SATFINITE.E4M3.F32.PACK_AB_MERGE_C R7, RZ, R2, RZ ;  /* 0x00000002ff07723e */ /* 0x001fe200048070ff */
[----:B--2---:R-:W-:Y:S02]  /*22d90*/  FMUL R3, R35, UR22 ;  /* 0x0000001623037c20 */ /* 0x004fe40008400000 */
        /* <DEDUP_REMOVED lines=15> */
[----:B------:R-:W-:Y:S02]  /*22e90*/  F2FP.SATFINITE.E4M3.F32.PACK_AB_MERGE_C R5, RZ, R5, RZ ;  /* 0x00000005ff05723e */ /* 0x000fe400048070ff */
[----:B0-----:R-:W-:Y:S01]  /*22ea0*/  F2FP.SATFINITE.E4M3.F32.PACK_AB_MERGE_C R11, RZ, R4, RZ ;  /* 0x00000004ff0b723e */ /* 0x001fe200048070ff */
[----:B------:R0:W-:Y:S01]  /*22eb0*/  @!P6 STG.E.U8 desc[UR20][R28.64+0xe1], R7 ;  /* 0x0000e1071c00e986 */ /* 0x0001e2000c101114 */
[C---:B------:R-:W-:Y:S02]  /*22ec0*/  ISETP.LT.OR P6, PT, R0.reuse, 0xea, !P0 ;  /* 0x000000ea0000780c */ /* 0x040fe400047c1670 */
[----:B-1----:R-:W-:Y:S01]  /*22ed0*/  F2FP.SATFINITE.E4M3.F32.PACK_AB_MERGE_C R9, RZ, R3, RZ ;  /* 0x00000003ff09723e */ /* 0x002fe200048070ff */
[----:B------:R1:W-:Y:S01]  /*22ee0*/  @!P5 STG.E.U8 desc[UR20][R28.64+0xe0], R5 ;  /* 0x0000e0051c00d986 */ /* 0x0003e2000c101114 */
[----:B------:R-:W-:-:S03]  /*22ef0*/  ISETP.LT.OR P5, PT, R0, 0xe9, !P0 ;  /* 0x000000e90000780c */ /* 0x000fc600047a1670 */
[----:B------:R-:W-:Y:S01]  /*22f00*/  @!P2 STG.E.U8 desc[UR20][R30.64+0xe9], R11 ;  /* 0x0000e90b1e00a986 */ /* 0x000fe2000c101114 */
[----:B------:R-:W-:Y:S01]  /*22f10*/  ISETP.LT.OR P2, PT, R0, 0xf2, !P1 ;  /* 0x000000f20000780c */ /* 0x000fe20004f41670 */
[----:B------:R-:W-:Y:S02]  /*22f20*/  FMUL R3, R42, UR22 ;  /* 0x000000162a037c20 */ /* 0x000fe40008400000 */
[----:B------:R3:W-:Y:S01]  /*22f30*/  @!P3 STG.E.U8 desc[UR20][R30.64+0xe8], R9 ;  /* 0x0000e8091e00b986 */ /* 0x0007e2000c101114 */
[----:B------:R-:W-:Y:S01]  /*22f40*/  ISETP.LT.OR P3, PT, R0, 0xf1, !P1 ;  /* 0x000000f10000780c */ /* 0x000fe20004f61670 */
[----:B------:R-:W-:Y:S01]  /*22f50*/  FMUL R4, R39, UR22 ;  /* 0x0000001627047c20 */ /* 0x000fe20008400000 */
[----:B------:R-:W-:Y:S01]  /*22f60*/  F2FP.SATFINITE.E4M3.F32.PACK_AB_MERGE_C R13, RZ, R2, RZ ;  /* 0x00000002ff0d723e */ /* 0x000fe200048070ff */
[----:B------:R-:W-:Y:S01]  /*22f70*/  FMUL R2, R41, UR22 ;  /* 0x0000001629027c20 */ /* 0x000fe20008400000 */
[----:B------:R-:W-:Y:S02]  /*22f80*/  F2FP.SATFINITE.E4M3.F32.PACK_AB_MERGE_C R3, RZ, R3, RZ ;  /* 0x00000003ff03723e */ /* 0x000fe400048070ff */
[----:B0-----:R-:W-:-:S02]  /*22f90*/  F2FP.SATFINITE.E4M3.F32.PACK_AB_MERGE_C R7, RZ, R4, RZ ;  /* 0x00000004ff07723e */ /* 0x001fc400048070ff */
[----:B-1----:R-:W-:Y:S01]  /*22fa0*/  F2FP.SATFINITE.E4M3.F32.PACK_AB_MERGE_C R5, RZ, R2, RZ ;  /* 0x00000002ff05723e */ /* 0x002fe200048070ff */
[----:B------:R-:W-:Y:S01]  /*22fb0*/  @!P5 STG.E.U8 desc[UR20][R28.64+0xe8], R13 ;  /* 0x0000e80d1c00d986 */ /* 0x000fe2000c101114 */
[----:B------:R-:W-:-:S03]  /*22fc0*/  ISETP.LT.OR P5, PT, R0, 0xf1, !P0 ;  /* 0x000000f10000780c */ /* 0x000fc600047a1670 */
[----:B------:R-:W-:Y:S01]  /*22fd0*/  @!P6 STG.E.U8 desc[UR20][R28.64+0xe9], R3 ;  /* 0x0000e9031c00e986 */ /* 0x000fe2000c101114 */
[----:B------:R-:W-:-:S03]  /*22fe0*/  ISETP.LT.OR P6, PT, R0, 0xf2, !P0 ;  /* 0x000000f20000780c */ /* 0x000fc600047c1670 */
[----:B------:R0:W-:Y:S01]  /*22ff0*/  @!P2 STG.E.U8 desc[UR20][R30.64+0xf1], R7 ;  /* 0x0000f1071e00a986 */ /* 0x0001e2000c101114 */
[C---:B------:R-:W-:Y:S02]  /*23000*/  ISETP.LT.OR P2, PT, R0.reuse, 0xf9, !P1 ;  /* 0x000000f90000780c */ /* 0x040fe40004f41670 */
[C---:B------:R-:W-:Y:S01]  /*23010*/  ISETP.LT.OR P1, PT, R0.reuse, 0xfa, !P1 ;  /* 0x000000fa0000780c */ /* 0x040fe20004f21670 */
[----:B------:R5:W-:Y:S01]  /*23020*/  @!P3 STG.E.U8 desc[UR20][R30.64+0xf0], R5 ;  /* 0x0000f0051e00b986 */ /* 0x000be2000c101114 */
[C---:B------:R-:W-:Y:S02]  /*23030*/  ISETP.LT.OR P3, PT, R0.reuse, 0xf9, !P0 ;  /* 0x000000f90000780c */ /* 0x040fe40004761670 */
[----:B------:R-:W-:Y:S01]  /*23040*/  ISETP.LT.OR P0, PT, R0, 0xfa, !P0 ;  /* 0x000000fa0000780c */ /* 0x000fe20004701670 */
[----:B---3--:R-:W-:-:S05]  /*23050*/  FMUL R2, R38, UR22 ;  /* 0x0000001626027c20 */ /* 0x008fca0008400000 */
[----:B------:R-:W-:-:S05]  /*23060*/  F2FP.SATFINITE.E4M3.F32.PACK_AB_MERGE_C R9, RZ, R2, RZ ;  /* 0x00000002ff09723e */ /* 0x000fca00048070ff */
[----:B------:R1:W-:Y:S01]  /*23070*/  @!P5 STG.E.U8 desc[UR20][R28.64+0xf0], R9 ;  /* 0x0000f0091c00d986 */ /* 0x0003e2000c101114 */
[----:B------:R-:W-:Y:S01]  /*23080*/  FMUL R0, R37, UR22 ;  /* 0x0000001625007c20 */ /* 0x000fe20008400000 */
[----:B------:R-:W-:-:S04]  /*23090*/  FMUL R2, R36, UR22 ;  /* 0x0000001624027c20 */ /* 0x000fc80008400000 */
[----:B0-----:R-:W-:Y:S01]  /*230a0*/  F2FP.SATFINITE.E4M3.F32.PACK_AB_MERGE_C R7, RZ, R0, RZ ;  /* 0x00000000ff07723e */ /* 0x001fe200048070ff */
[----:B--2---:R-:W-:Y:S01]  /*230b0*/  FMUL R3, R35, UR22 ;  /* 0x0000001623037c20 */ /* 0x004fe20008400000 */
[----:B------:R-:W-:-:S04]  /*230c0*/  F2FP.SATFINITE.E4M3.F32.PACK_AB_MERGE_C R11, RZ, R2, RZ ;  /* 0x00000002ff0b723e */ /* 0x000fc800048070ff */
[----:B------:R-:W-:Y:S01]  /*230d0*/  F2FP.SATFINITE.E4M3.F32.PACK_AB_MERGE_C R3, RZ, R3, RZ ;  /* 0x00000003ff03723e */ /* 0x000fe200048070ff */
[----:B------:R1:W-:Y:S04]  /*230e0*/  @!P6 STG.E.U8 desc[UR20][R28.64+0xf1], R7 ;  /* 0x0000f1071c00e986 */ /* 0x0003e8000c101114 */
[----:B------:R1:W-:Y:S04]  /*230f0*/  @!P2 STG.E.U8 desc[UR20][R30.64+0xf8], R11 ;  /* 0x0000f80b1e00a986 */ /* 0x0003e8000c101114 */
[----:B------:R1:W-:Y:S01]  /*23100*/  @!P1 STG.E.U8 desc[UR20][R30.64+0xf9], R3 ;  /* 0x0000f9031e009986 */ /* 0x0003e2000c101114 */
[----:B----4-:R-:W-:Y:S01]  /*23110*/  FMUL R4, R33, UR22 ;  /* 0x0000001621047c20 */ /* 0x010fe20008400000 */
[----:B-----5:R-:W-:-:S04]  /*23120*/  FMUL R5, R32, UR22 ;  /* 0x0000001620057c20 */ /* 0x020fc80008400000 */
[----:B------:R-:W-:Y:S02]  /*23130*/  F2FP.SATFINITE.E4M3.F32.PACK_AB_MERGE_C R13, RZ, R4, RZ ;  /* 0x00000004ff0d723e */ /* 0x000fe400048070ff */
[----:B------:R-:W-:-:S03]  /*23140*/  F2FP.SATFINITE.E4M3.F32.PACK_AB_MERGE_C R5, RZ, R5, RZ ;  /* 0x00000005ff05723e */ /* 0x000fc600048070ff */
[----:B------:R1:W-:Y:S04]  /*23150*/  @!P3 STG.E.U8 desc[UR20][R28.64+0xf8], R13 ;  /* 0x0000f80d1c00b986 */ /* 0x0003e8000c101114 */
[----:B------:R1:W-:Y:S02]  /*23160*/  @!P0 STG.E.U8 desc[UR20][R28.64+0xf9], R5 ;  /* 0x0000f9051c008986 */ /* 0x0003e4000c101114 */
.L_x_545:
[----:B------:R-:W-:Y:S05]  /*23170*/  BSYNC B0 ;  /* 0x0000000000007941 */ /* 0x000fea0003800000 */
.L_x_31:
[----:B-12---:R-:W2:Y:S04]  /*23180*/  LDL.LU R3, [R1+0x454] ;  /* 0x0004540001037983 */ /* 0x006ea80000300800 */
[----:B------:R-:W2:Y:S01]  /*23190*/  LDL.LU R2, [R1+0x458] ;  /* 0x0004580001027983 */ /* 0x000ea20000300800 */
[----:B------:R-:W-:Y:S01]  /*231a0*/  ULDC UR6, c[0x0][0xc] ;  /* 0x0000030000067ab9 */ /* 0x000fe20000000800 */
[----:B------:R-:W-:Y:S01]  /*231b0*/  ULDC UR7, c[0x0][0x10] ;  /* 0x0000040000077ab9 */ /* 0x000fe20000000800 */
[----:B---34-:R-:W2:Y:S01]  /*231c0*/  LDC R5, c[0x0][0x14] ;  /* 0x00000500ff057b82 */ /* 0x018ea20000000800 */
[----:B------:R-:W-:Y:S01]  /*231d0*/  UIMAD.WIDE.U32 UR6, UR6, UR7, URZ ;  /* 0x00000007060672a5 */ /* 0x000fe2000f8e003f */
[----:B-----5:R-:W-:Y:S01]  /*231e0*/  PRMT R0, RZ, 0x7610, R0 ;  /* 0x00007610ff007816 */ /* 0x020fe20000000000 */
[----:B------:R-:W-:-:S04]  /*231f0*/  UMOV UR10, 0xffffffff ;  /* 0xffffffff000a7882 */ /* 0x000fc80000000000 */
[----:B--2---:R-:W-:-:S04]  /*23200*/  IMAD.WIDE.U32 R2, R5, UR6, R2 ;  /* 0x0000000605027c25 */ /* 0x004fc8000f8e0002 */
[----:B------:R-:W-:Y:S01]  /*23210*/  IMAD R5, R5, UR7, RZ ;  /* 0x0000000705057c24 */ /* 0x000fe2000f8e02ff */
[----:B------:R-:W-:Y:S01]  /*23220*/  ULDC.64 UR6, c[0x0][0x650] ;  /* 0x0001940000067ab9 */ /* 0x000fe20000000a00 */
[----:B------:R-:W-:Y:S01]  /*23230*/  IMAD.MOV.U32 R11, RZ, RZ, R2 ;  /* 0x000000ffff0b7224 */ /* 0x000fe200078e0002 */
[----:B------:R-:W-:Y:S01]  /*23240*/  ISETP.GE.U32.AND P0, PT, R2, UR6, PT ;  /* 0x0000000602007c0c */ /* 0x000fe2000bf06070 */
[----:B------:R-:W-:Y:S02]  /*23250*/  IMAD.IADD R13, R3, 0x1, R5 ;  /* 0x00000001030d7824 */ /* 0x000fe400078e0205 */
[----:B------:R-:W-:-:S03]  /*23260*/  IMAD.MOV.U32 R2, RZ, RZ, -0x1 ;  /* 0xffffffffff027424 */ /* 0x000fc600078e00ff */
[----:B------:R1:W-:Y:S01]  /*23270*/  STL [R1+0x454], R13 ;  /* 0x0004540d01007387 */ /* 0x0003e20000100800 */
[----:B------:R-:W-:-:S03]  /*23280*/  ISETP.GE.U32.AND.EX P0, PT, R13, UR7, PT, P0 ;  /* 0x000000070d007c0c */ /* 0x000fc6000bf06100 */
[----:B------:R1:W-:Y:S04]  /*23290*/  STL [R1+0x458], R11 ;  /* 0x0004580b01007387 */ /* 0x0003e80000100800 */
[----:B------:R1:W-:Y:S06]  /*232a0*/  STL [R1+0x45c], R2 ;  /* 0x00045c0201007387 */ /* 0x0003ec0000100800 */
[----:B------:R-:W-:Y:S05]  /*232b0*/  @P0 BRA `(.L_x_546) ;  /* 0x0000000400740947 */ /* 0x000fea0003800000 */
[----:B------:R-:W2:Y:S01]  /*232c0*/  S2R R8, SR_CTAID.X ;  /* 0x0000000000087919 */ /* 0x000ea20000002500 */
[----:B------:R-:W-:Y:S01]  /*232d0*/  ULDC.64 UR16, c[0x0][0x628] ;  /* 0x00018a0000107ab9 */ /* 0x000fe20000000a00 */
[----:B------:R-:W3:Y:S01]  /*232e0*/  LDC R9, c[0x0][0x144] ;  /* 0x00005100ff097b82 */ /* 0x000ee20000000800 */
[----:B------:R-:W-:Y:S01]  /*232f0*/  ULDC UR6, c[0x0][0x150] ;  /* 0x0000540000067ab9 */ /* 0x000fe20000000800 */
[----:B------:R-:W4:Y:S01]  /*23300*/  S2R R12, SR_CTAID.Y ;  /* 0x00000000000c7919 */ /* 0x000f220000002600 */
[----:B------:R-:W-:Y:S01]  /*23310*/  ISETP.NE.U32.AND P0, PT, RZ, UR16, PT ;  /* 0x00000010ff007c0c */ /* 0x000fe2000bf05070 */
[----:B------:R-:W-:Y:S01]  /*23320*/  ULDC UR18, c[0x0][0x630] ;  /* 0x00018c0000127ab9 */ /* 0x000fe20000000800 */
[----:B------:R-:W-:Y:S02]  /*23330*/  R2UR UR14, R11 ;  /* 0x000000000b0e72ca */ /* 0x000fe400000e0000 */
[----:B------:R-:W-:Y:S01]  /*23340*/  ISETP.NE.AND.EX P0, PT, RZ, UR17, PT, P0 ;  /* 0x00000011ff007c0c */ /* 0x000fe2000bf05300 */
[----:B0-----:R-:W0:Y:S01]  /*23350*/  LDC.64 R6, c[0x0][0x620] ;  /* 0x00018800ff067b82 */ /* 0x001e220000000a00 */
[----:B------:R-:W-:-:S02]  /*23360*/  R2UR UR15, R13 ;  /* 0x000000000d0f72ca */ /* 0x000fc400000e0000 */
[----:B--2---:R-:W-:-:S05]  /*23370*/  I2FP.F32.U32 R0, R8 ;  /* 0x0000000800007245 */ /* 0x004fca0000201000 */
[----:B------:R-:W-:-:S06]  /*23380*/  FMUL R0, R0, UR6 ;  /* 0x0000000600007c20 */ /* 0x000fcc0008400000 */
[----:B------:R-:W2:Y:S01]  /*23390*/  F2I.U32.TRUNC.NTZ R0, R0 ;  /* 0x0000000000007305 */ /* 0x000ea2000020f000 */
[----:B----4-:R-:W-:Y:S05]  /*233a0*/  @!P0 BRA `(.L_x_547) ;  /* 0x0000000000308947 */ /* 0x010fea0003800000 */
        /* <DEDUP_REMOVED lines=12> */
.L_x_547:
[----:B------:R-:W-:Y:S01]  /*23470*/  USHF.R.U64 UR10, UR14, UR18, UR15 ;  /* 0x000000120e0a7299 */ /* 0x000fe2000800120f */
[----:B------:R-:W4:Y:S01]  /*23480*/  LDC.64 R20, c[0x0][0x640] ;  /* 0x00019000ff147b82 */ /* 0x000f220000000a00 */
[----:B------:R-:W-:Y:S01]  /*23490*/  USHF.R.U32.HI UR6, URZ, UR18, UR15 ;  /* 0x000000123f067299 */ /* 0x000fe2000801160f */
[----:B--2---:R-:W-:Y:S02]  /*234a0*/  IMAD.MOV R10, RZ, RZ, -R0 ;  /* 0x000000ffff0a7224 */ /* 0x004fe400078e0a00 */
[----:B-1----:R-:W-:Y:S01]  /*234b0*/  IMAD.MOV.U32 R2, RZ, RZ, R11 ;  /* 0x000000ffff027224 */ /* 0x002fe200078e000b */
[----:B------:R-:W-:Y:S01]  /*234c0*/  IADD3 R5, P0, RZ, -UR10, RZ ;  /* 0x8000000aff057c10 */ /* 0x000fe2000ff1e0ff */
[----:B---3--:R-:W-:Y:S02]  /*234d0*/  IMAD R17, R9, R10, R8 ;  /* 0x0000000a09117224 */ /* 0x008fe400078e0208 */
[----:B------:R-:W1:Y:S02]  /*234e0*/  LDC R4, c[0x0][0x618] ;  /* 0x00018600ff047b82 */ /* 0x000e640000000800 */
[----:B------:R-:W-:Y:S01]  /*234f0*/  IMAD.X R3, RZ, RZ, ~UR6, P0 ;  /* 0x80000006ff037e24 */ /* 0x000fe200080e06ff */
[----:B------:R-:W-:-:S03]  /*23500*/  ULDC UR6, c[0x0][0x154] ;  /* 0x0000550000067ab9 */ /* 0x000fc60000000800 */
[-C--:B0-----:R-:W-:Y:S02]  /*23510*/  IMAD R0, R3, R6.reuse, RZ ;  /* 0x0000000603007224 */ /* 0x081fe400078e02ff */
[----:B------:R-:W0:Y:S01]  /*23520*/  LDC R14, c[0x0][0x608] ;  /* 0x00018200ff0e7b82 */ /* 0x000e220000000800 */
[----:B------:R-:W-:Y:S02]  /*23530*/  IMAD.MOV.U32 R3, RZ, RZ, R13 ;  /* 0x000000ffff037224 */ /* 0x000fe400078e000d */
[----:B------:R-:W-:-:S05]  /*23540*/  IMAD.WIDE.U32 R2, R5, R6, R2 ;  /* 0x0000000605027225 */ /* 0x000fca00078e0002 */
[----:B------:R-:W2:Y:S01]  /*23550*/  LDC R18, c[0x0][0x658] ;  /* 0x00019600ff127b82 */ /* 0x000ea20000000800 */
[----:B------:R-:W-:Y:S01]  /*23560*/  IMAD R5, R5, R7, R0 ;  /* 0x0000000705057224 */ /* 0x000fe200078e0200 */
[----:B------:R-:W-:Y:S01]  /*23570*/  I2FP.F32.U32 R0, R12 ;  /* 0x0000000c00007245 */ /* 0x000fe20000201000 */
[----:B------:R-:W-:Y:S01]  /*23580*/  IMAD.MOV.U32 R7, RZ, RZ, 0x1 ;  /* 0x00000001ff077424 */ /* 0x000fe200078e00ff */
[----:B----4-:R-:W-:Y:S01]  /*23590*/  ISETP.NE.U32.AND P0, PT, R20, RZ, PT ;  /* 0x000000ff1400720c */ /* 0x010fe20003f05070 */
[----:B------:R-:W-:Y:S02]  /*235a0*/  IMAD.IADD R3, R3, 0x1, R5 ;  /* 0x0000000103037824 */ /* 0x000fe400078e0205 */
[----:B------:R-:W-:Y:S01]  /*235b0*/  FMUL R0, R0, UR6 ;  /* 0x0000000600007c20 */ /* 0x000fe20008400000 */
[----:B------:R-:W3:Y:S01]  /*235c0*/  LDC R15, c[0x0][0x148] ;  /* 0x00005200ff0f7b82 */ /* 0x000ee20000000800 */
[----:B------:R-:W-:Y:S01]  /*235d0*/  ISETP.NE.AND.EX P0, PT, R21, RZ, PT, P0 ;  /* 0x000000ff1500720c */ /* 0x000fe20003f05300 */
[----:B------:R-:W-:Y:S01]  /*235e0*/  IMAD.MOV.U32 R5, RZ, RZ, -0x1 ;  /* 0xffffffffff057424 */ /* 0x000fe200078e00ff */
[-CC-:B-1----:R-:W-:Y:S01]  /*235f0*/  SHF.R.U64 R10, R2, R4.reuse, R3.reuse ;  /* 0x00000004020a7219 */ /* 0x182fe20000001203 */
[----:B------:R1:W4:Y:S01]  /*23600*/  F2I.U32.TRUNC.NTZ R13, R0 ;  /* 0x00000000000d7305 */ /* 0x000322000020f000 */
[----:B------:R-:W-:-:S03]  /*23610*/  SHF.R.U32.HI R3, RZ, R4, R3 ;  /* 0x00000004ff037219 */ /* 0x000fc60000011603 */
[----:B------:R-:W1:Y:S01]  /*23620*/  LDC R16, c[0x0][0x600] ;  /* 0x00018000ff107b82 */ /* 0x000e620000000800 */
[-CC-:B0-----:R-:W-:Y:S02]  /*23630*/  SHF.R.U64 R8, R10, R14.reuse, R3.reuse ;  /* 0x0000000e0a087219 */ /* 0x181fe40000001203 */
[----:B------:R-:W-:-:S05]  /*23640*/  SHF.R.U32.HI R3, RZ, R14, R3 ;  /* 0x0000000eff037219 */ /* 0x000fca0000011603 */
[----:B------:R-:W0:Y:S01]  /*23650*/  LDC R22, c[0x0][0x648] ;  /* 0x00019200ff167b82 */ /* 0x000e220000000800 */
[-CC-:B--2---:R-:W-:Y:S02]  /*23660*/  SHF.R.U64 R11, R8, R18.reuse, R3.reuse ;  /* 0x00000012080b7219 */ /* 0x184fe40000001203 */
[-C--:B------:R-:W-:Y:S02]  /*23670*/  SHF.L.U32 R5, R5, R18.reuse, RZ ;  /* 0x0000001205057219 */ /* 0x080fe400000006ff */
[-C--:B------:R-:W-:Y:S01]  /*23680*/  SHF.R.U32.HI R3, RZ, R18.reuse, R3 ;  /* 0x00000012ff037219 */ /* 0x080fe20000011603 */
[----:B------:R-:W-:Y:S01]  /*23690*/  IMAD.MOV.U32 R2, RZ, RZ, R11 ;  /* 0x000000ffff027224 */ /* 0x000fe200078e000b */
[----:B------:R-:W-:Y:S01]  /*236a0*/  SHF.L.U32 R40, R7, R18, RZ ;  /* 0x0000001207287219 */ /* 0x000fe200000006ff */
[----:B------:R-:W2:Y:S01]  /*236b0*/  LDC R23, c[0x0][0x638] ;  /* 0x00018e00ff177b82 */ /* 0x000ea20000000800 */
[----:B------:R-:W-:-:S07]  /*236c0*/  LOP3.LUT R19, RZ, R5, RZ, 0x33, !PT ;  /* 0x00000005ff137212 */ /* 0x000fce00078e33ff */
[----:B------:R-:W0:Y:S01]  /*236d0*/  LDC R24, c[0x0][0x610] ;  /* 0x00018400ff187b82 */ /* 0x000e220000000800 */
[----:B----4-:R-:W-:Y:S05]  /*236e0*/  @!P0 BRA `(.L_x_548) ;  /* 0x0000000000288947 */ /* 0x010fea0003800000 */
[----:B-1----:R-:W1:Y:S02]  /*236f0*/  LDC R0, c[0x0][0x64c] ;  /* 0x00019300ff007b82 */ /* 0x002e640000000800 */
[----:B-1----:R-:W-:-:S05]  /*23700*/  IADD3 R7, P0, R11, R0, RZ ;  /* 0x000000000b077210 */ /* 0x002fca0007f1e0ff */
        /* <DEDUP_REMOVED lines=8> */
.L_x_548:
[----:B01----:R-:W-:Y:S01]  /*23790*/  SHF.R.U64 R0, R2, R22, R3 ;  /* 0x0000001602007219 */ /* 0x003fe20000001203 */
[----:B------:R-:W-:Y:S01]  /*237a0*/  VIADD R5, R16, 0xffffffff ;  /* 0xffffffff10057836 */ /* 0x000fe20000000000 */
[----:B------:R-:W-:Y:S01]  /*237b0*/  LOP3.LUT R3, R8, R19, RZ, 0xc0, !PT ;  /* 0x0000001308037212 */ /* 0x000fe200078ec0ff */
[----:B------:R-:W-:Y:S02]  /*237c0*/  IMAD.MOV R13, RZ, RZ, -R13 ;  /* 0x000000ffff0d7224 */ /* 0x000fe400078e0a0d */
[----:B------:R-:W-:Y:S02]  /*237d0*/  IMAD.MOV R2, RZ, RZ, -R0 ;  /* 0x000000ffff027224 */ /* 0x000fe400078e0a00 */
[----:B------:R-:W-:Y:S01]  /*237e0*/  IMAD R40, R40, R0, R3 ;  /* 0x0000000028287224 */ /* 0x000fe200078e0203 */
[----:B------:R-:W-:Y:S01]  /*237f0*/  LOP3.LUT R3, R10, R5, RZ, 0xc0, !PT ;  /* 0x000000050a037212 */ /* 0x000fe200078ec0ff */
[----:B---3--:R-:W-:Y:S02]  /*23800*/  @P4 IMAD R17, R15, R13, R12 ;  /* 0x0000000d0f114224 */ /* 0x008fe400078e020c */
[----:B--2---:R-:W-:-:S02]  /*23810*/  IMAD R0, R2, R23, R11 ;  /* 0x0000001702007224 */ /* 0x004fc400078e020b */
[----:B------:R-:W-:Y:S02]  /*23820*/  IMAD.MOV.U32 R2, RZ, RZ, 0x1 ;  /* 0x00000001ff027424 */ /* 0x000fe400078e00ff */
[----:B------:R-:W-:Y:S02]  /*23830*/  IMAD R40, R40, R24, R17 ;  /* 0x0000001828287224 */ /* 0x000fe400078e0211 */
[----:B------:R-:W-:Y:S01]  /*23840*/  IMAD R3, R0, R16, R3 ;  /* 0x0000001000037224 */ /* 0x000fe200078e0203 */
[----:B------:R-:W-:-:S04]  /*23850*/  PRMT R0, R2, 0x7610, R0 ;  /* 0x0000761002007816 */ /* 0x000fc80000000000 */
[----:B------:R-:W-:Y:S02]  /*23860*/  SEL R2, R3, R40, !P4 ;  /* 0x0000002803027207 */ /* 0x000fe40006000000 */
[----:B------:R-:W-:-:S03]  /*23870*/  SEL R40, R40, R3, !P4 ;  /* 0x0000000328287207 */ /* 0x000fc60006000000 */
[----:B------:R2:W-:Y:S04]  /*23880*/  STL [R1+0x45c], R2 ;  /* 0x00045c0201007387 */ /* 0x0005e80000100800 */
.L_x_546:
[----:B------:R-:W-:Y:S01]  /*23890*/  UIADD3 UR5, UR9, UR5, URZ ;  /* 0x0000000509057290 */ /* 0x000fe2000fffe03f */
[----:B------:R3:W-:Y:S01]  /*238a0*/  STL [R1+0x460], R40 ;  /* 0x0004602801007387 */ /* 0x0007e20000100800 */
[----:B------:R-:W-:Y:S02]  /*238b0*/  LOP3.LUT P0, RZ, R0, 0xff, RZ, 0xc0, !PT ;  /* 0x000000ff00ff7812 */ /* 0x000fe4000780c0ff */
[----:B------:R-:W-:Y:S02]  /*238c0*/  USHF.R.U32.HI UR6, URZ, 0x1, UR5 ;  /* 0x000000013f067899 */ /* 0x000fe40008011605 */
[----:B------:R-:W-:Y:S02]  /*238d0*/  UISETP.GT.U32.AND UP0, UPT, UR5, 0x1, UPT ;  /* 0x000000010500788c */ /* 0x000fe4000bf04070 */
[----:B------:R-:W-:Y:S02]  /*238e0*/  ULOP3.LUT UR6, UR6, 0x1, URZ, 0xc0, !UPT ;  /* 0x0000000106067892 */ /* 0x000fe4000f8ec03f */
[----:B------:R-:W-:-:S02]  /*238f0*/  UISETP.LT.U32.AND UP0, UPT, UR9, 0x2, UP0 ;  /* 0x000000020900788c */ /* 0x000fc40008701070 */
[----:B------:R-:W-:Y:S02]  /*23900*/  UISETP.NE.U32.AND UP1, UPT, UR6, 0x1, UPT ;  /* 0x000000010600788c */ /* 0x000fe4000bf25070 */
[----:B------:R-:W-:Y:S02]  /*23910*/  USEL UR7, URZ, 0x1, !UP0 ;  /* 0x000000013f077887 */ /* 0x000fe4000c000000 */
[----:B------:R-:W-:Y:S02]  /*23920*/  UISETP.GT.U32.AND UP1, UPT, UR9, 0x1, !UP1 ;  /* 0x000000010900788c */ /* 0x000fe4000cf24070 */
[----:B------:R-:W-:Y:S02]  /*23930*/  ULOP3.LUT UR5, UR5, 0x1, URZ, 0xc0, !UPT ;  /* 0x0000000105057892 */ /* 0x000fe4000f8ec03f */
[----:B------:R-:W-:-:S04]  /*23940*/  USEL UR6, URZ, 0x1, !UP1 ;  /* 0x000000013f067887 */ /* 0x000fc8000c800000 */
[----:B------:R-:W-:Y:S01]  /*23950*/  ULOP3.LUT UR4, UR6, UR4, UR7, 0x96, !UPT ;  /* 0x0000000406047292 */ /* 0x000fe2000f8e9607 */
[----:B---3--:R-:W-:Y:S11]  /*23960*/  @P0 BRA `(.L_x_549) ;  /* 0xfffffdd400a00947 */ /* 0x008ff6000383ffff */
[----:B------:R-:W-:Y:S05]  /*23970*/  EXIT ;  /* 0x000000000000794d */ /* 0x000fea0003800000 */
.L_x_3:
[----:B------:R-:W2:Y:S01]  /*23980*/  LDL R18, [R1+0x458] ;  /* 0x0004580001127983 */ /* 0x000ea20000100800 */
[----:B------:R-:W-:-:S03]  /*23990*/  ULDC.64 UR4, c[0x0][0x650] ;  /* 0x0001940000047ab9 */ /* 0x000fc60000000a00 */
[----:B------:R-:W3:Y:S01]  /*239a0*/  LDL R19, [R1+0x454] ;  /* 0x0004540001137983 */ /* 0x000ee20000100800 */
[----:B------:R-:W-:Y:S01]  /*239b0*/  PRMT R0, RZ, 0x7610, R0 ;  /* 0x00007610ff007816 */ /* 0x000fe20000000000 */
[----:B------:R-:W-:Y:S02]  /*239c0*/  IMAD.MOV.U32 R5, RZ, RZ, -0x1 ;  /* 0xffffffffff057424 */ /* 0x000fe400078e00ff */
[----:B------:R-:W-:Y:S02]  /*239d0*/  IMAD.MOV.U32 R4, RZ, RZ, -0x1 ;  /* 0xffffffffff047424 */ /* 0x000fe400078e00ff */
[----:B------:R-:W-:Y:S01]  /*239e0*/  IMAD.MOV.U32 R10, RZ, RZ, -0x1 ;  /* 0xffffffffff0a7424 */ /* 0x000fe200078e00ff */
[----:B--2---:R-:W-:-:S04]  /*239f0*/  ISETP.GE.U32.AND P0, PT, R18, UR4, PT ;  /* 0x0000000412007c0c */ /* 0x004fc8000bf06070 */
[----:B---3--:R-:W-:-:S13]  /*23a00*/  ISETP.GE.U32.AND.EX P0, PT, R19, UR5, PT, P0 ;  /* 0x0000000513007c0c */ /* 0x008fda000bf06100 */
[----:B------:R-:W-:Y:S05]  /*23a10*/  @P0 BRA `(.L_x_550) ;  /* 0x0000000400600947 */ /* 0x000fea0003800000 */
[----:B------:R-:W0:Y:S01]  /*23a20*/  LDC.64 R12, c[0x0][0x628] ;  /* 0x00018a00ff0c7b82 */ /* 0x000e220000000a00 */
[----:B------:R-:W-:Y:S02]  /*23a30*/  IMAD.MOV.U32 R8, RZ, RZ, R18 ;  /* 0x000000ffff087224 */ /* 0x000fe400078e0012 */
[----:B------:R-:W-:-:S05]  /*23a40*/  IMAD.MOV.U32 R9, RZ, RZ, R19 ;  /* 0x000000ffff097224 */ /* 0x000fca00078e0013 */
[----:B------:R-:W1:Y:S08]  /*23a50*/  LDC R14, c[0x0][0x630] ;  /* 0x00018c00ff0e7b82 */ /* 0x000e700000000800 */
[----:B------:R-:W2:Y:S01]  /*23a60*/  LDC.64 R16, c[0x0][0x620] ;  /* 0x00018800ff107b82 */ /* 0x000ea20000000a00 */
[----:B0-----:R-:W-:-:S04]  /*23a70*/  ISETP.NE.U32.AND P0, PT, R12, RZ, PT ;  /* 0x000000ff0c00720c */ /* 0x001fc80003f05070 */
[----:B------:R-:W-:-:S13]  /*23a80*/  ISETP.NE.AND.EX P0, PT, R13, RZ, PT, P0 ;  /* 0x000000ff0d00720c */ /* 0x000fda0003f05300 */
[----:B-12---:R-:W-:Y:S05]  /*23a90*/  @!P0 BRA `(.L_x_551) ;  /* 0x0000000000288947 */ /* 0x006fea0003800000 */
[----:B------:R-:W0:Y:S02]  /*23aa0*/  LDC R0, c[0x0][0x634] ;  /* 0x00018d00ff007b82 */ /* 0x000e240000000800 */
[----:B0-----:R-:W-:-:S05]  /*23ab0*/  IADD3 R9, P0, R18, R0, RZ ;  /* 0x0000000012097210 */ /* 0x001fca0007f1e0ff */
        /* <DEDUP_REMOVED lines=8> */
.L_x_551:
[-CC-:B------:R-:W-:Y:S01]  /*23b40*/  SHF.R.U64 R10, R8, R14.reuse, R9.reuse ;  /* 0x0000000e080a7219 */ /* 0x180fe20000001209 */
[----:B------:R-:W0:Y:S01]  /*23b50*/  LDC R6, c[0x0][0x618] ;  /* 0x00018600ff067b82 */ /* 0x000e220000000800 */
[----:B------:R-:W-:Y:S01]  /*23b60*/  SHF.R.U32.HI R0, RZ, R14, R9 ;  /* 0x0000000eff007219 */ /* 0x000fe20000011609 */
[----:B------:R-:W-:Y:S01]  /*23b70*/  ULDC UR4, c[0x0][0x150] ;  /* 0x0000540000047ab9 */ /* 0x000fe20000000800 */
[----:B------:R-:W-:Y:S01]  /*23b80*/  IADD3 R3, P0, RZ, -R10, RZ ;  /* 0x8000000aff037210 */ /* 0x000fe20007f1e0ff */
[----:B------:R-:W-:Y:S01]  /*23b90*/  IMAD.MOV.U32 R4, RZ, RZ, R18 ;  /* 0x000000ffff047224 */ /* 0x000fe200078e0012 */
[----:B------:R-:W-:Y:S01]  /*23ba0*/  I2FP.F32.U32 R8, R2 ;  /* 0x0000000200087245 */ /* 0x000fe20000201000 */
[----:B------:R-:W-:Y:S02]  /*23bb0*/  IMAD.MOV.U32 R5, RZ, RZ, R19 ;  /* 0x000000ffff057224 */ /* 0x000fe400078e0013 */
[----:B------:R-:W1:Y:S01]  /*23bc0*/  LDC.64 R20, c[0x0][0x640] ;  /* 0x00019000ff147b82 */ /* 0x000e620000000a00 */
[----:B------:R-:W-:-:S02]  /*23bd0*/  IMAD.X R7, RZ, RZ, ~R0, P0 ;  /* 0x000000ffff077224 */ /* 0x000fc400000e0e00 */
[----:B------:R-:W-:Y:S01]  /*23be0*/  FMUL R9, R8, UR4 ;  /* 0x0000000408097c20 */ /* 0x000fe20008400000 */
[----:B------:R-:W-:Y:S01]  /*23bf0*/  IMAD.WIDE.U32 R4, R3, R16, R4 ;  /* 0x0000001003047225 */ /* 0x000fe200078e0004 */
[----:B------:R-:W-:-:S03]  /*23c00*/  ULDC UR4, c[0x0][0x154] ;  /* 0x0000550000047ab9 */ /* 0x000fc60000000800 */
[----:B------:R-:W-:Y:S01]  /*23c10*/  IMAD R0, R7, R16, RZ ;  /* 0x0000001007007224 */ /* 0x000fe200078e02ff */
[----:B------:R-:W2:Y:S01]  /*23c20*/  LDC R13, c[0x0][0x144] ;  /* 0x00005100ff0d7b82 */ /* 0x000ea20000000800 */
[----:B------:R-:W3:Y:S02]  /*23c30*/  F2I.U32.TRUNC.NTZ R9, R9 ;  /* 0x0000000900097305 */ /* 0x000ee4000020f000 */
[----:B------:R-:W-:-:S04]  /*23c40*/  IMAD R3, R3, R17, R0 ;  /* 0x0000001103037224 */ /* 0x000fc800078e0200 */
[----:B------:R-:W-:Y:S01]  /*23c50*/  IMAD.IADD R3, R5, 0x1, R3 ;  /* 0x0000000105037824 */ /* 0x000fe200078e0203 */
[----:B------:R-:W4:Y:S04]  /*23c60*/  LDC R12, c[0x0][0x608] ;  /* 0x00018200ff0c7b82 */ /* 0x000f280000000800 */
[-C--:B0-----:R-:W-:Y:S02]  /*23c70*/  SHF.R.U64 R8, R4, R6.reuse, R3 ;  /* 0x0000000604087219 */ /* 0x081fe40000001203 */
[----:B------:R-:W-:Y:S02]  /*23c80*/  I2FP.F32.U32 R4, R11 ;  /* 0x0000000b00047245 */ /* 0x000fe40000201000 */
[----:B------:R-:W0:Y:S01]  /*23c90*/  LDC R7, c[0x0][0x658] ;  /* 0x00019600ff077b82 */ /* 0x000e220000000800 */
[----:B-1----:R-:W-:Y:S01]  /*23ca0*/  ISETP.NE.U32.AND P0, PT, R20, RZ, PT ;  /* 0x000000ff1400720c */ /* 0x002fe20003f05070 */
[----:B---3--:R-:W-:Y:S01]  /*23cb0*/  IMAD.MOV R0, RZ, RZ, -R9 ;  /* 0x000000ffff007224 */ /* 0x008fe200078e0a09 */
[----:B------:R-:W-:Y:S01]  /*23cc0*/  SHF.R.U32.HI R3, RZ, R6, R3 ;  /* 0x00000006ff037219 */ /* 0x000fe20000011603 */
[----:B------:R-:W-:Y:S01]  /*23cd0*/  FMUL R4, R4, UR4 ;  /* 0x0000000404047c20 */ /* 0x000fe20008400000 */
[----:B------:R-:W-:Y:S01]  /*23ce0*/  ISETP.NE.AND.EX P0, PT, R21, RZ, PT, P0 ;  /* 0x000000ff1500720c */ /* 0x000fe20003f05300 */
[----:B------:R-:W-:-:S02]  /*23cf0*/  IMAD.MOV.U32 R6, RZ, RZ, -0x1 ;  /* 0xffffffffff067424 */ /* 0x000fc400078e00ff */
[----:B------:R-:W1:Y:S01]  /*23d00*/  LDC R14, c[0x0][0x148] ;  /* 0x00005200ff0e7b82 */ /* 0x000e620000000800 */
[----:B--2---:R-:W-:Y:S02]  /*23d10*/  IMAD R18, R13, R0, R2 ;  /* 0x000000000d127224 */ /* 0x004fe400078e0202 */
[----:B------:R-:W-:-:S05]  /*23d20*/  IMAD.MOV.U32 R2, RZ, RZ, 0x1 ;  /* 0x00000001ff027424 */ /* 0x000fca00078e00ff */
[----:B------:R-:W2:Y:S01]  /*23d30*/  LDC R16, c[0x0][0x600] ;  /* 0x00018000ff107b82 */ /* 0x000ea20000000800 */
[-CC-:B----4-:R-:W-:Y:S02]  /*23d40*/  SHF.R.U64 R13, R8, R12.reuse, R3.reuse ;  /* 0x0000000c080d7219 */ /* 0x190fe40000001203 */
[----:B------:R-:W-:Y:S02]  /*23d50*/  SHF.R.U32.HI R0, RZ, R12, R3 ;  /* 0x0000000cff007219 */ /* 0x000fe40000011603 */
[----:B------:R3:W4:Y:S03]  /*23d60*/  F2I.U32.TRUNC.NTZ R12, R4 ;  /* 0x00000004000c7305 */ /* 0x000726000020f000 */
[----:B------:R-:W1:Y:S01]  /*23d70*/  LDC R17, c[0x0][0x648] ;  /* 0x00019200ff117b82 */ /* 0x000e620000000800 */
[-C--:B0-----:R-:W-:Y:S02]  /*23d80*/  SHF.R.U64 R15, R13, R7.reuse, R0 ;  /* 0x000000070d0f7219 */ /* 0x081fe40000001200 */
[----:B------:R-:W-:-:S02]  /*23d90*/  SHF.L.U32 R6, R6, R7, RZ ;  /* 0x0000000706067219 */ /* 0x000fc400000006ff */
[-C--:B------:R-:W-:Y:S01]  /*23da0*/  SHF.L.U32 R22, R2, R7.reuse, RZ ;  /* 0x0000000702167219 */ /* 0x080fe200000006ff */
[----:B------:R-:W-:Y:S01]  /*23db0*/  IMAD.MOV.U32 R2, RZ, RZ, R15 ;  /* 0x000000ffff027224 */ /* 0x000fe200078e000f */
[----:B------:R-:W-:Y:S01]  /*23dc0*/  SHF.R.U32.HI R3, RZ, R7, R0 ;  /* 0x00000007ff037219 */ /* 0x000fe20000011600 */
[----:B------:R-:W0:Y:S01]  /*23dd0*/  LDC R19, c[0x0][0x638] ;  /* 0x00018e00ff137b82 */ /* 0x000e220000000800 */
[----:B------:R-:W-:-:S07]  /*23de0*/  LOP3.LUT R24, RZ, R6, RZ, 0x33, !PT ;  /* 0x00000006ff187212 */ /* 0x000fce00078e33ff */
        /* <DEDUP_REMOVED lines=12> */
.L_x_552:
[----:B-1----:R-:W-:Y:S01]  /*23eb0*/  SHF.R.U64 R3, R2, R17, R3 ;  /* 0x0000001102037219 */ /* 0x002fe20000001203 */
[----:B--2---:R-:W-:Y:S01]  /*23ec0*/  VIADD R7, R16, 0xffffffff ;  /* 0xffffffff10077836 */ /* 0x004fe20000000000 */
[----:B------:R-:W-:Y:S01]  /*23ed0*/  LOP3.LUT R0, R13, R24, RZ, 0xc0, !PT ;  /* 0x000000180d007212 */ /* 0x000fe200078ec0ff */
[----:B------:R-:W-:Y:S02]  /*23ee0*/  IMAD.MOV R12, RZ, RZ, -R12 ;  /* 0x000000ffff0c7224 */ /* 0x000fe400078e0a0c */
[----:B------:R-:W-:Y:S02]  /*23ef0*/  IMAD.MOV R2, RZ, RZ, -R3 ;  /* 0x000000ffff027224 */ /* 0x000fe400078e0a03 */
[----:B------:R-:W-:Y:S01]  /*23f00*/  IMAD R5, R22, R3, R0 ;  /* 0x0000000316057224 */ /* 0x000fe200078e0200 */
[----:B------:R-:W-:Y:S01]  /*23f10*/  LOP3.LUT R3, R8, R7, RZ, 0xc0, !PT ;  /* 0x0000000708037212 */ /* 0x000fe200078ec0ff */
[----:B------:R-:W-:Y:S02]  /*23f20*/  @P4 IMAD R18, R14, R12, R11 ;  /* 0x0000000c0e124224 */ /* 0x000fe400078e020b */
[----:B0-----:R-:W-:-:S02]  /*23f30*/  IMAD R0, R2, R19, R15 ;  /* 0x0000001302007224 */ /* 0x001fc400078e020f */
[----:B------:R-:W-:Y:S02]  /*23f40*/  IMAD.MOV.U32 R4, RZ, RZ, 0x1 ;  /* 0x00000001ff047424 */ /* 0x000fe400078e00ff */
[----:B------:R-:W-:Y:S02]  /*23f50*/  IMAD R5, R5, R23, R18 ;  /* 0x0000001705057224 */ /* 0x000fe400078e0212 */
[----:B------:R-:W-:Y:S01]  /*23f60*/  IMAD R2, R0, R16, R3 ;  /* 0x0000001000027224 */ /* 0x000fe200078e0203 */
[----:B------:R-:W-:-:S04]  /*23f70*/  PRMT R0, R4, 0x7610, R0 ;  /* 0x0000761004007816 */ /* 0x000fc80000000000 */
[----:B------:R-:W-:Y:S02]  /*23f80*/  SEL R4, R2, R5, !P4 ;  /* 0x0000000502047207 */ /* 0x000fe40006000000 */
[----:B------:R-:W-:-:S07]  /*23f90*/  SEL R5, R5, R2, !P4 ;  /* 0x0000000205057207 */ /* 0x000fce0006000000 */
.L_x_550:
[----:B------:R-:W-:-:S08]  /*23fa0*/  NOP ;  /* 0x0000000000007918 */ /* 0x000fd00000000000 */
[----:B------:R-:W0:-:S00]  /*23fb0*/  USETMAXREG.DEALLOC.CTAPOOL 0x18 ;  /* 0x00000018000079c8 */ /* 0x000e0000080e0500 */
[----:B------:R-:W-:-:S13]  /*23fc0*/  ISETP.NE.AND P0, PT, RZ, UR8, PT ;  /* 0x00000008ff007c0c */ /* 0x000fda000bf05270 */
[----:B------:R-:W-:Y:S05]  /*23fd0*/  @P0 EXIT ;  /* 0x000000000000094d */ /* 0x000fea0003800000 */
[----:B0-----:R-:W-:Y:S01]  /*23fe0*/  LOP3.LUT P0, RZ, R0, 0xff, RZ, 0xc0, !PT ;  /* 0x000000ff00ff7812 */ /* 0x001fe2000780c0ff */
[----:B------:R-:W-:Y:S02]  /*23ff0*/  IMAD.MOV.U32 R0, RZ, RZ, 0x1 ;  /* 0x00000001ff007424 */ /* 0x000fe400078e00ff */
[----:B------:R-:W-:-:S10]  /*24000*/  IMAD.MOV.U32 R6, RZ, RZ, RZ ;  /* 0x000000ffff067224 */ /* 0x000fd400078e00ff */
[----:B------:R-:W-:Y:S05]  /*24010*/  @!P0 BRA `(.L_x_553) ;  /* 0x0000000c00448947 */ /* 0x000fea0003800000 */
[----:B------:R-:W0:Y:S01]  /*24020*/  LDC R0, c[0x0][0x28c] ;  /* 0x0000a300ff007b82 */ /* 0x000e220000000800 */
[----:B------:R-:W1:Y:S01]  /*24030*/  S2R R2, SR_TID.X ;  /* 0x0000000000027919 */ /* 0x000e620000002100 */
[----:B------:R-:W-:Y:S01]  /*24040*/  ULDC UR5, c[0x0][0x658] ;  /* 0x0001960000057ab9 */ /* 0x000fe20000000800 */
[----:B------:R-:W-:Y:S01]  /*24050*/  UMOV UR7, 0xffffffff ;  /* 0xffffffff00077882 */ /* 0x000fe20000000000 */
[----:B------:R-:W-:Y:S01]  /*24060*/  ULDC UR6, c[0x0][0xc] ;  /* 0x0000030000067ab9 */ /* 0x000fe20000000800 */
[----:B------:R-:W-:Y:S01]  /*24070*/  USHF.L.U32 UR8, UR7, UR5, URZ ;  /* 0x0000000507087299 */ /* 0x000fe2000800063f */
[----:B------:R-:W-:Y:S01]  /*24080*/  BSSY B0, `(.L_x_553) ;  /* 0x00000ca000007945 */ /* 0x000fe20003800000 */
[----:B------:R-:W-:Y:S01]  /*24090*/  UMOV UR9, 0x1 ;  /* 0x0000000100097882 */ /* 0x000fe20000000000 */
[----:B------:R-:W-:Y:S01]  /*240a0*/  ULDC UR7, c[0x0][0x10] ;  /* 0x0000040000077ab9 */ /* 0x000fe20000000800 */
[----:B------:R-:W-:Y:S01]  /*240b0*/  USHF.L.U32 UR18, UR9, UR5, URZ ;  /* 0x0000000509127299 */ /* 0x000fe2000800063f */
[----:B------:R-:W-:Y:S01]  /*240c0*/  IMAD.MOV.U32 R9, RZ, RZ, 0x1 ;  /* 0x00000001ff097424 */ /* 0x000fe200078e00ff */
[----:B------:R-:W-:Y:S01]  /*240d0*/  UIMAD.WIDE.U32 UR6, UR6, UR7, URZ ;  /* 0x00000007060672a5 */ /* 0x000fe2000f8e003f */
[----:B------:R-:W-:Y:S01]  /*240e0*/  IMAD.MOV.U32 R6, RZ, RZ, RZ ;  /* 0x000000ffff067224 */ /* 0x000fe200078e00ff */
[----:B------:R-:W-:Y:S01]  /*240f0*/  ULDC UR5, c[0x0][0x14] ;  /* 0x0000050000057ab9 */ /* 0x000fe20000000800 */
[----:B------:R-:W-:Y:S01]  /*24100*/  ULDC UR4, c[0x0][0x600] ;  /* 0x0001800000047ab9 */ /* 0x000fe20000000800 */
[----:B------:R-:W-:-:S02]  /*24110*/  UIMAD.WIDE.U32 UR20, UR6, UR5, URZ ;  /* 0x00000005061472a5 */ /* 0x000fc4000f8e003f */
[----:B------:R-:W-:Y:S02]  /*24120*/  UIMAD UR16, UR7, UR5, URZ ;  /* 0x00000005071072a4 */ /* 0x000fe4000f8e023f */
[----:B------:R-:W-:Y:S02]  /*24130*/  ULOP3.LUT UR24, UR13, 0x2, URZ, 0xfc, !UPT ;  /* 0x000000020d187892 */ /* 0x000fe4000f8efc3f */
[----:B------:R-:W-:Y:S02]  /*24140*/  UIADD3 UR4, UR4, -0x1, URZ ;  /* 0xffffffff04047890 */ /* 0x000fe4000fffe03f */
[----:B------:R-:W-:Y:S01]  /*24150*/  ULOP3.LUT UR17, URZ, UR8, URZ, 0x33, !UPT ;  /* 0x000000083f117292 */ /* 0x000fe2000f8e333f */
[----:B0-----:R-:W-:Y:S01]  /*24160*/  VIADD R0, R0, 0x3f ;  /* 0x0000003f00007836 */ /* 0x001fe20000000000 */
[----:B------:R-:W-:Y:S01]  /*24170*/  UIADD3 UR16, UR21, UR16, URZ ;  /* 0x0000001015107290 */ /* 0x000fe2000fffe03f */
[----:B------:R-:W-:-:S03]  /*24180*/  ULDC.64 UR22, c[0x0][0x198] ;  /* 0x0000660000167ab9 */ /* 0x000fc60000000a00 */
[----:B------:R-:W-:-:S04]  /*24190*/  SHF.R.S32.HI R3, RZ, 0x1f, R0 ;  /* 0x0000001fff037819 */ /* 0x000fc80000011400 */
[----:B------:R-:W-:Y:S01]  /*241a0*/  LEA.HI R3, R3, R0, RZ, 0x6 ;  /* 0x0000000003037211 */ /* 0x000fe200078f30ff */
[----:B------:R-:W-:Y:S01]  /*241b0*/  IMAD.MOV.U32 R0, RZ, RZ, 0x1 ;  /* 0x00000001ff007424 */ /* 0x000fe200078e00ff */
[C---:B-1----:R-:W-:Y:S02]  /*241c0*/  LOP3.LUT P3, RZ, R2.reuse, 0x7f, RZ, 0xc0, !PT ;  /* 0x0000007f02ff7812 */ /* 0x042fe4000786c0ff */
[----:B------:R-:W-:Y:S02]  /*241d0*/  SHF.R.S32.HI R7, RZ, 0x6, R3 ;  /* 0x00000006ff077819 */ /* 0x000fe40000011403 */
[----:B------:R-:W-:-:S03]  /*241e0*/  LOP3.LUT P0, RZ, R2, 0x1f, RZ, 0xc0, !PT ;  /* 0x0000001f02ff7812 */ /* 0x000fc6000780c0ff */
[----:B------:R-:W-:Y:S01]  /*241f0*/  VIADD R14, R7, 0x1 ;  /* 0x00000001070e7836 */ /* 0x000fe20000000000 */
[----:B------:R-:W-:-:S13]  /*24200*/  PLOP3.LUT P0, PT, P0, P3, PT, 0x8a, 0x0 ;  /* 0x000000000000781c */ /* 0x000fda0000707172 */
.L_x_565:
[----:B------:R-:W-:-:S03]  /*24210*/  UMOV UR5, 0xffffffff ;  /* 0xffffffff00057882 */ /* 0x000fc60000000000 */
[----:B------:R-:W-:Y:S05]  /*24220*/  BRA.DIV UR5, `(.L_x_554) ;  /* 0x0000000e05747947 */ /* 0x000fea000b800000 */
[----:B------:R-:W-:-:S13]  /*24230*/  ELECT P1, URZ, PT ;  /* 0x00000000003f782f */ /* 0x000fda0003820000 */
.L_x_574:
[----:B------:R-:W0:Y:S01]  /*24240*/  LDC R2, c[0x0][0x28c] ;  /* 0x0000a300ff027b82 */ /* 0x000e220000000800 */
[----:B------:R-:W-:Y:S01]  /*24250*/  BSSY B1, `(.L_x_555) ;  /* 0x0000035000017945 */ /* 0x000fe20003800000 */
[----:B0-----:R-:W-:-:S13]  /*24260*/  ISETP.LT.OR P1, PT, R2, 0x1, !P1 ;  /* 0x000000010200780c */ /* 0x001fda0004f21670 */
[----:B------:R-:W-:Y:S05]  /*24270*/  @P1 BRA `(.L_x_556) ;  /* 0x0000000000c81947 */ /* 0x000fea0003800000 */
[----:B------:R-:W-:Y:S02]  /*24280*/  IMAD.SHL.U32 R4, R4, 0x100, RZ ;  /* 0x0000010004047824 */ /* 0x000fe400078e00ff */
[----:B------:R-:W-:Y:S02]  /*24290*/  IMAD.SHL.U32 R5, R5, 0x100, RZ ;  /* 0x0000010005057824 */ /* 0x000fe400078e00ff */
[----:B------:R-:W-:Y:S02]  /*242a0*/  IMAD.MOV.U32 R13, RZ, RZ, RZ ;  /* 0x000000ffff0d7224 */ /* 0x000fe400078e00ff */
[----:B------:R-:W-:Y:S02]  /*242b0*/  IMAD.MOV.U32 R3, RZ, RZ, R14 ;  /* 0x000000ffff037224 */ /* 0x000fe400078e000e */
[----:B------:R-:W-:Y:S02]  /*242c0*/  IMAD.MOV.U32 R2, RZ, RZ, R0 ;  /* 0x000000ffff027224 */ /* 0x000fe400078e0000 */
[----:B------:R-:W-:-:S07]  /*242d0*/  IMAD.MOV.U32 R8, RZ, RZ, R6 ;  /* 0x000000ffff087224 */ /* 0x000fce00078e0006 */
.L_x_560:
[----:B------:R-:W0:Y:S01]  /*242e0*/  S2R R12, SR_CgaCtaId ;  /* 0x00000000000c7919 */ /* 0x000e220000008800 */
[----:B------:R-:W-:-:S04]  /*242f0*/  MOV R11, 0x400 ;  /* 0x00000400000b7802 */ /* 0x000fc80000000f00 */
[----:B0-----:R-:W-:Y:S02]  /*24300*/  LEA R15, R12, R11, 0x18 ;  /* 0x0000000b0c0f7211 */ /* 0x001fe400078ec0ff */
[----:B------:R-:W-:Y:S01]  /*24310*/  SHF.L.U32 R11, R2, 0x1f, RZ ;  /* 0x0000001f020b7819 */ /* 0x000fe200000006ff */
[----:B------:R-:W0:Y:S02]  /*24320*/  @!P3 LDC R12, c[0x0][0x500] ;  /* 0x00014000ff0cbb82 */ /* 0x000e240000000800 */
[----:B------:R-:W-:-:S04]  /*24330*/  IMAD R16, R8, 0x8, R15 ;  /* 0x0000000808107824 */ /* 0x000fc800078e020f */
[----:B------:R-:W1:Y:S02]  /*24340*/  SYNCS.PHASECHK.TRANS64.TRYWAIT P1, [R16+URZ+0x10], R11 ;  /* 0x0000100b100075a7 */ /* 0x000e64000802017f */
[----:B-1----:R-:W-:Y:S05]  /*24350*/  @!P1 BRA `(.L_x_557) ;  /* 0x0000000c00489947 */ /* 0x002fea0003800000 */
.L_x_575:
[----:B------:R-:W-:Y:S01]  /*24360*/  UPRMT UR5, UR24, 0x9910, URZ ;  /* 0x0000991018057896 */ /* 0x000fe2000800003f */
[----:B0-----:R0:W-:Y:S03]  /*24370*/  @!P3 SYNCS.ARRIVE.TRANS64 RZ, [R16+URZ], R12 ;  /* 0x0000000c10ffb9a7 */ /* 0x0011e6000800003f */
[----:B------:R-:W-:-:S06]  /*24380*/  UISETP.NE.AND UP0, UPT, UR5, 0x2, UPT ;  /* 0x000000020500788c */ /* 0x000fcc000bf05270 */
[----:B------:R-:W-:-:S13]  /*24390*/  PLOP3.LUT P1, PT, PT, PT, UP0, 0x80, 0x0 ;  /* 0x000000000000781c */ /* 0x000fda0003f2f008 */
[----:B0-----:R-:W-:Y:S05]  /*243a0*/  @P1 BRA `(.L_x_558) ;  /* 0x0000000000041947 */ /* 0x001fea0003800000 */
[----:B------:R-:W-:Y:S01]  /*243b0*/  BPT.TRAP 0x1 ;  /* 0x000000040000795c */ /* 0x000fe20000300000 */
.L_x_558:
[----:B------:R-:W-:Y:S05]  /*243c0*/  @P0 BRA `(.L_x_559) ;  /* 0x0000000000040947 */ /* 0x000fea0003800000 */
[----:B------:R-:W-:Y:S01]  /*243d0*/  BPT.TRAP 0x1 ;  /* 0x000000040000795c */ /* 0x000fe20000300000 */
.L_x_559:
[----:B------:R-:W-:Y:S01]  /*243e0*/  IMAD R15, R8, 0x4000, R15 ;  /* 0x00004000080f7824 */ /* 0x000fe200078e020f */
[----:B------:R-:W-:Y:S01]  /*243f0*/  R2UR UR9, R16 ;  /* 0x00000000100972ca */ /* 0x000fe200000e0000 */
[----:B------:R-:W-:Y:S01]  /*24400*/  VIADD R3, R3, 0xffffffff ;  /* 0xffffffff03037836 */ /* 0x000fe20000000000 */
[----:B------:R-:W-:Y:S01]  /*24410*/  UIADD3 UR6, UP0, UR22, 0xf0, URZ ;  /* 0x000000f016067890 */ /* 0x000fe2000ff1e03f */
[----:B------:R-:W-:Y:S01]  /*24420*/  R2UR UR11, R5 ;  /* 0x00000000050b72ca */ /* 0x000fe200000e0000 */
[----:B------:R-:W-:Y:S01]  /*24430*/  UIADD3 UR26, UP1, UR22, 0x1f0, URZ ;  /* 0x000001f0161a7890 */ /* 0x000fe2000ff3e03f */
[----:B------:R-:W-:Y:S01]  /*24440*/  R2UR UR5, R15 ;  /* 0x000000000f0572ca */ /* 0x000fe200000e0000 */
[----:B------:R-:W-:Y:S01]  /*24450*/  UIADD3.X UR7, URZ, UR23, URZ, UP0, !UPT ;  /* 0x000000173f077290 */ /* 0x000fe200087fe43f */
[----:B------:R-:W-:Y:S01]  /*24460*/  R2UR UR10, R13 ;  /* 0x000000000d0a72ca */ /* 0x000fe200000e0000 */
[----:B------:R-:W-:Y:S01]  /*24470*/  VIADD R8, R8, 0x1 ;  /* 0x0000000108087836 */ /* 0x000fe20000000000 */
[----:B------:R-:W-:Y:S01]  /*24480*/  R2UR UR12, R10 ;  /* 0x000000000a0c72ca */ /* 0x000fe200000e0000 */
[----:B------:R-:W-:Y:S01]  /*24490*/  UIADD3.X UR27, URZ, UR23, URZ, UP1, !UPT ;  /* 0x000000173f1b7290 */ /* 0x000fe20008ffe43f */
[----:B------:R-:W-:Y:S01]  /*244a0*/  R2UR UR19, R4 ;  /* 0x00000000041372ca */ /* 0x000fe200000e0000 */
[----:B------:R-:W-:Y:S01]  /*244b0*/  UMOV UR14, 0x0 ;  /* 0x00000000000e7882 */ /* 0x000fe20000000000 */
[----:B------:R-:W-:Y:S01]  /*244c0*/  ISETP.GT.AND P2, PT, R3, 0x1, PT ;  /* 0x000000010300780c */ /* 0x000fe20003f44270 */
[----:B------:R-:W-:Y:S01]  /*244d0*/  UMOV UR15, 0x10000000 ;  /* 0x10000000000f7882 */ /* 0x000fe20000000000 */
[----:B------:R-:W-:Y:S01]  /*244e0*/  ISETP.NE.AND P1, PT, R8, 0x2, PT ;  /* 0x000000020800780c */ /* 0x000fe20003f25270 */
[----:B------:R-:W-:-:S02]  /*244f0*/  VIADD R13, R13, 0x40 ;  /* 0x000000400d0d7836 */ /* 0x000fc40000000000 */
[----:B------:R-:W-:Y:S01]  /*24500*/  UIADD3 UR8, UR5, 0x100, URZ ;  /* 0x0000010005087890 */ /* 0x000fe2000fffe03f */
[----:B-1----:R-:W-:Y:S01]  /*24510*/  SEL R11, RZ, 0x1, P1 ;  /* 0x00000001ff0b7807 */ /* 0x002fe20000800000 */
[----:B------:R-:W-:Y:S01]  /*24520*/  UIADD3 UR5, UR5, 0x8100, URZ ;  /* 0x0000810005057890 */ /* 0x000fe2000fffe03f */
[----:B------:R-:W-:Y:S02]  /*24530*/  SEL R8, R8, RZ, P1 ;  /* 0x000000ff08087207 */ /* 0x000fe40000800000 */
[----:B------:R-:W-:-:S04]  /*24540*/  LOP3.LUT R2, R2, R11, RZ, 0x3c, !PT ;  /* 0x0000000b02027212 */ /* 0x000fc800078e3cff */
[----:B------:R0:W-:Y:S02]  /*24550*/  UTMALDG.3D [UR8], [UR6], desc[UR14] ;  /* 0x00000e08060075b4 */ /* 0x0001e40008011000 */
[----:B0-----:R-:W-:Y:S01]  /*24560*/  UMOV UR8, UR5 ;  /* 0x0000000500087c82 */ /* 0x001fe20008000000 */
[----:B------:R-:W-:Y:S02]  /*24570*/  UMOV UR11, UR19 ;  /* 0x00000013000b7c82 */ /* 0x000fe40008000000 */
[----:B------:R0:W-:Y:S02]  /*24580*/  UTMALDG.3D [UR8], [UR26], desc[UR14] ;  /* 0x00000e081a0075b4 */ /* 0x0001e40008011000 */
[----:B0-----:R-:W-:Y:S05]  /*24590*/  @P2 BRA `(.L_x_560) ;  /* 0xfffffffc00502947 */ /* 0x001fea000383ffff */
.L_x_556:
[----:B------:R-:W-:Y:S05]  /*245a0*/  BSYNC B1 ;  /* 0x0000000000017941 */ /* 0x000fea0003800000 */
.L_x_555:
[----:B------:R-:W2:Y:S01]  /*245b0*/  LDL.LU R16, [R1+0x454] ;  /* 0x0004540001107983 */ /* 0x000ea20000300800 */
[----:B------:R-:W-:Y:S01]  /*245c0*/  LOP3.LUT P5, RZ, R9, 0xff, RZ, 0xc0, !PT ;  /* 0x000000ff09ff7812 */ /* 0x000fe200078ac0ff */
[----:B------:R-:W-:Y:S01]  /*245d0*/  IMAD.IADD R6, R7, 0x1, R6 ;  /* 0x0000000107067824 */ /* 0x000fe200078e0206 */
[----:B------:R-:W-:Y:S01]  /*245e0*/  ULDC.64 UR6, c[0x0][0x650] ;  /* 0x0001940000067ab9 */ /* 0x000fe20000000a00 */
[----:B------:R-:W3:Y:S01]  /*245f0*/  LDL.LU R15, [R1+0x458] ;  /* 0x00045800010f7983 */ /* 0x000ee20000300800 */
[----:B------:R-:W-:Y:S01]  /*24600*/  BSSY B1, `(.L_x_561) ;  /* 0x000006f000017945 */ /* 0x000fe20003800000 */
[----:B------:R-:W-:Y:S01]  /*24610*/  IMAD.MOV.U32 R5, RZ, RZ, -0x1 ;  /* 0xffffffffff057424 */ /* 0x000fe200078e00ff */
[----:B------:R-:W-:Y:S01]  /*24620*/  SHF.R.U32.HI R2, RZ, 0x1, R6 ;  /* 0x00000001ff027819 */ /* 0x000fe20000011606 */
[----:B------:R-:W-:Y:S01]  /*24630*/  IMAD.MOV.U32 R4, RZ, RZ, -0x1 ;  /* 0xffffffffff047424 */ /* 0x000fe200078e00ff */
[----:B------:R-:W-:Y:S01]  /*24640*/  ISETP.GT.U32.AND P1, PT, R6, 0x1, PT ;  /* 0x000000010600780c */ /* 0x000fe20003f24070 */
[----:B------:R-:W-:Y:S01]  /*24650*/  IMAD.MOV.U32 R10, RZ, RZ, -0x1 ;  /* 0xffffffffff0a7424 */ /* 0x000fe200078e00ff */
[----:B------:R-:W-:-:S02]  /*24660*/  LOP3.LUT R2, R2, 0x1, RZ, 0xc0, !PT ;  /* 0x0000000102027812 */ /* 0x000fc400078ec0ff */
[C---:B------:R-:W-:Y:S01]  /*24670*/  ISETP.LT.U32.AND P1, PT, R7.reuse, 0x2, P1 ;  /* 0x000000020700780c */ /* 0x040fe20000f21070 */
[----:B------:R-:W0:Y:S01]  /*24680*/  @P5 S2R R3, SR_CgaCtaId ;  /* 0x0000000000035919 */ /* 0x000e220000008800 */
[----:B------:R-:W-:Y:S02]  /*24690*/  ISETP.NE.U32.AND P2, PT, R2, 0x1, PT ;  /* 0x000000010200780c */ /* 0x000fe40003f45070 */
[----:B------:R-:W-:Y:S02]  /*246a0*/  @P5 MOV R2, 0x400 ;  /* 0x0000040000025802 */ /* 0x000fe40000000f00 */
[----:B------:R-:W-:Y:S02]  /*246b0*/  ISETP.GT.U32.AND P2, PT, R7, 0x1, !P2 ;  /* 0x000000010700780c */ /* 0x000fe40005744070 */
[----:B------:R-:W-:Y:S02]  /*246c0*/  LOP3.LUT R6, R6, 0x1, RZ, 0xc0, !PT ;  /* 0x0000000106067812 */ /* 0x000fe400078ec0ff */
[----:B------:R-:W-:-:S02]  /*246d0*/  PRMT R9, RZ, 0x7610, R9 ;  /* 0x00007610ff097816 */ /* 0x000fc40000000009 */
[----:B0-----:R-:W-:Y:S02]  /*246e0*/  @P5 LEA R2, R3, R2, 0x18 ;  /* 0x0000000203025211 */ /* 0x001fe400078ec0ff */
[----:B------:R-:W-:Y:S02]  /*246f0*/  SEL R3, RZ, 0x1, !P1 ;  /* 0x00000001ff037807 */ /* 0x000fe40004800000 */
[----:B------:R0:W-:Y:S02]  /*24700*/  @P5 SYNCS.ARRIVE.TRANS64.A1T0 RZ, [R2+URZ+0x38], RZ ;  /* 0x000038ff02ff59a7 */ /* 0x0001e4000810003f */
[----:B0-----:R-:W-:-:S04]  /*24710*/  SEL R2, RZ, 0x1, !P2 ;  /* 0x00000001ff027807 */ /* 0x001fc80005000000 */
[----:B------:R-:W-:Y:S02]  /*24720*/  LOP3.LUT R0, R2, R0, R3, 0x96, !PT ;  /* 0x0000000002007212 */ /* 0x000fe400078e9603 */
[----:B------:R-:W-:Y:S02]  /*24730*/  PRMT R2, RZ, 0x7610, R2 ;  /* 0x00007610ff027816 */ /* 0x000fe40000000002 */
[----:B---3--:R-:W-:-:S04]  /*24740*/  IADD3 R15, P1, R15, UR20, RZ ;  /* 0x000000140f0f7c10 */ /* 0x008fc8000ff3e0ff */
[----:B--2---:R-:W-:Y:S01]  /*24750*/  IADD3.X R16, R16, UR16, RZ, P1, !PT ;  /* 0x0000001010107c10 */ /* 0x004fe20008ffe4ff */
[----:B------:R0:W-:Y:S01]  /*24760*/  STL [R1+0x458], R15 ;  /* 0x0004580f01007387 */ /* 0x0001e20000100800 */
[----:B------:R-:W-:-:S03]  /*24770*/  ISETP.GE.U32.AND P1, PT, R15, UR6, PT ;  /* 0x000000060f007c0c */ /* 0x000fc6000bf26070 */
[----:B------:R0:W-:Y:S01]  /*24780*/  STL [R1+0x454], R16 ;  /* 0x0004541001007387 */ /* 0x0001e20000100800 */
[----:B------:R-:W-:-:S13]  /*24790*/  ISETP.GE.U32.AND.EX P1, PT, R16, UR7, PT, P1 ;  /* 0x0000000710007c0c */ /* 0x000fda000bf26110 */
[----:B0-----:R-:W-:Y:S05]  /*247a0*/  @P1 BRA `(.L_x_562) ;  /* 0x0000000400501947 */ /* 0x001fea0003800000 */
[----:B------:R-:W0:Y:S01]  /*247b0*/  S2R R8, SR_CTAID.X ;  /* 0x0000000000087919 */ /* 0x000e220000002500 */
[----:B------:R-:W-:Y:S01]  /*247c0*/  ULDC UR5, c[0x0][0x150] ;  /* 0x0000540000057ab9 */ /* 0x000fe20000000800 */
[----:B------:R-:W1:Y:S01]  /*247d0*/  LDC R3, c[0x0][0x144] ;  /* 0x00005100ff037b82 */ /* 0x000e620000000800 */
[----:B------:R-:W-:Y:S01]  /*247e0*/  ULDC.64 UR6, c[0x0][0x628] ;  /* 0x00018a0000067ab9 */ /* 0x000fe20000000a00 */
[----:B------:R-:W2:Y:S01]  /*247f0*/  S2R R5, SR_CTAID.Y ;  /* 0x0000000000057919 */ /* 0x000ea20000002600 */
[----:B------:R-:W-:Y:S01]  /*24800*/  ISETP.NE.U32.AND P1, PT, RZ, UR6, PT ;  /* 0x00000006ff007c0c */ /* 0x000fe2000bf25070 */
[----:B------:R-:W-:-:S03]  /*24810*/  ULDC UR8, c[0x0][0x630] ;  /* 0x00018c0000087ab9 */ /* 0x000fc60000000800 */
[----:B------:R-:W-:Y:S01]  /*24820*/  ISETP.NE.AND.EX P1, PT, RZ, UR7, PT, P1 ;  /* 0x00000007ff007c0c */ /* 0x000fe2000bf25310 */
[----:B------:R-:W3:Y:S01]  /*24830*/  LDC R12, c[0x0][0x148] ;  /* 0x00005200ff0c7b82 */ /* 0x000ee20000000800 */
[----:B0-----:R-:W-:Y:S02]  /*24840*/  I2FP.F32.U32 R2, R8 ;  /* 0x0000000800027245 */ /* 0x001fe40000201000 */
[----:B--2---:R-:W-:-:S03]  /*24850*/  I2FP.F32.U32 R4, R5 ;  /* 0x0000000500047245 */ /* 0x004fc60000201000 */
[----:B------:R-:W-:Y:S01]  /*24860*/  FMUL R2, R2, UR5 ;  /* 0x0000000502027c20 */ /* 0x000fe20008400000 */
[----:B------:R-:W-:Y:S02]  /*24870*/  ULDC UR5, c[0x0][0x154] ;  /* 0x0000550000057ab9 */ /* 0x000fe40000000800 */
[----:B------:R-:W-:-:S03]  /*24880*/  FMUL R10, R4, UR5 ;  /* 0x00000005040a7c20 */ /* 0x000fc60008400000 */
[----:B------:R-:W0:Y:S08]  /*24890*/  F2I.U32.TRUNC.NTZ R2, R2 ;  /* 0x0000000200027305 */ /* 0x000e30000020f000 */
[----:B------:R-:W2:Y:S01]  /*248a0*/  F2I.U32.TRUNC.NTZ R10, R10 ;  /* 0x0000000a000a7305 */ /* 0x000ea2000020f000 */
[----:B0-----:R-:W-:Y:S02]  /*248b0*/  IMAD.MOV R4, RZ, RZ, -R2 ;  /* 0x000000ffff047224 */ /* 0x001fe400078e0a02 */
[----:B------:R-:W-:-:S02]  /*248c0*/  IMAD.MOV.U32 R2, RZ, RZ, R15 ;  /* 0x000000ffff027224 */ /* 0x000fc400078e000f */
[----:B-1----:R-:W-:Y:S02]  /*248d0*/  IMAD R8, R3, R4, R8 ;  /* 0x0000000403087224 */ /* 0x002fe400078e0208 */
[----:B--2---:R-:W-:-:S04]  /*248e0*/  IMAD.MOV R3, RZ, RZ, -R10 ;  /* 0x000000ffff037224 */ /* 0x004fc800078e0a0a */
[----:B---3--:R-:W-:Y:S02]  /*248f0*/  @P4 IMAD R8, R12, R3, R5 ;  /* 0x000000030c084224 */ /* 0x008fe400078e0205 */
[----:B------:R-:W-:Y:S01]  /*24900*/  IMAD.MOV.U32 R3, RZ, RZ, R16 ;  /* 0x000000ffff037224 */ /* 0x000fe200078e0010 */
[----:B------:R-:W-:Y:S06]  /*24910*/  @!P1 BRA `(.L_x_563) ;  /* 0x0000000000289947 */ /* 0x000fec0003800000 */
[----:B------:R-:W-:Y:S02]  /*24920*/  ULDC UR5, c[0x0][0x634] ;  /* 0x00018d0000057ab9 */ /* 0x000fe40000000800 */
[----:B------:R-:W-:-:S05]  /*24930*/  IADD3 R3, P1, R15, UR5, RZ ;  /* 0x000000050f037c10 */ /* 0x000fca000ff3e0ff */
[----:B------:R-:W-:-:S04]  /*24940*/  IMAD.X R11, RZ, RZ, R16, P1 ;  /* 0x000000ffff0b7224 */ /* 0x000fc800008e0610 */
[----:B------:R-:W-:-:S04]  /*24950*/  IMAD.WIDE.U32 R4, R11, UR6, RZ ;  /* 0x000000060b047c25 */ /* 0x000fc8000f8e00ff */
[----:B------:R-:W-:-:S04]  /*24960*/  IMAD.WIDE.U32 R4, P1, R3, UR7, R4 ;  /* 0x0000000703047c25 */ /* 0x000fc8000f820004 */
[----:B------:R-:W-:-:S04]  /*24970*/  IMAD.WIDE.U32 R2, R3, UR6, RZ ;  /* 0x0000000603027c25 */ /* 0x000fc8000f8e00ff */
[----:B------:R-:W-:Y:S01]  /*24980*/  IMAD.MOV.U32 R2, RZ, RZ, R5 ;  /* 0x000000ffff027224 */ /* 0x000fe200078e0005 */
[----:B------:R-:W-:Y:S01]  /*24990*/  IADD3 RZ, P2, R3, R4, RZ ;  /* 0x0000000403ff7210 */ /* 0x000fe20007f5e0ff */
[----:B------:R-:W-:-:S04]  /*249a0*/  IMAD.X R3, RZ, RZ, RZ, P1 ;  /* 0x000000ffff037224 */ /* 0x000fc800008e06ff */
[----:B------:R-:W-:-:S08]  /*249b0*/  IMAD.WIDE.U32.X R2, R11, UR7, R2, P2 ;  /* 0x000000070b027c25 */ /* 0x000fd000090e0402 */
.L_x_563:
[--C-:B------:R-:W-:Y:S01]  /*249c0*/  SHF.R.U64 R10, R2, UR8, R3.reuse ;  /* 0x00000008020a7c19 */ /* 0x100fe20008001203 */
[----:B------:R-:W-:Y:S01]  /*249d0*/  ULDC.64 UR6, c[0x0][0x620] ;  /* 0x0001880000067ab9 */ /* 0x000fe20000000a00 */
[----:B------:R-:W-:Y:S01]  /*249e0*/  SHF.R.U32.HI R2, RZ, UR8, R3 ;  /* 0x00000008ff027c19 */ /* 0x000fe20008011603 */
[----:B------:R-:W-:Y:S01]  /*249f0*/  IMAD.MOV.U32 R3, RZ, RZ, R16 ;  /* 0x000000ffff037224 */ /* 0x000fe200078e0010 */
[----:B------:R-:W-:Y:S01]  /*24a00*/  IADD3 R11, P1, RZ, -R10, RZ ;  /* 0x8000000aff0b7210 */ /* 0x000fe20007f3e0ff */
[----:B------:R-:W-:-:S04]  /*24a10*/  ULDC UR5, c[0x0][0x618] ;  /* 0x0001860000057ab9 */ /* 0x000fc80000000800 */
[----:B------:R-:W-:-:S04]  /*24a20*/  IMAD.X R2, RZ, RZ, ~R2, P1 ;  /* 0x000000ffff027224 */ /* 0x000fc800008e0e02 */
[----:B------:R-:W-:-:S04]  /*24a30*/  IMAD R2, R2, UR6, RZ ;  /* 0x0000000602027c24 */ /* 0x000fc8000f8e02ff */
[----:B------:R-:W-:Y:S02]  /*24a40*/  IMAD R5, R11, UR7, R2 ;  /* 0x000000070b057c24 */ /* 0x000fe4000f8e0202 */
[----:B------:R-:W-:-:S04]  /*24a50*/  IMAD.MOV.U32 R2, RZ, RZ, R15 ;  /* 0x000000ffff027224 */ /* 0x000fc800078e000f */
[----:B------:R-:W-:Y:S01]  /*24a60*/  IMAD.WIDE.U32 R2, R11, UR6, R2 ;  /* 0x000000060b027c25 */ /* 0x000fe2000f8e0002 */
[----:B------:R-:W-:Y:S02]  /*24a70*/  ULDC.64 UR6, c[0x0][0x640] ;  /* 0x0001900000067ab9 */ /* 0x000fe40000000a00 */
[----:B------:R-:W-:Y:S01]  /*24a80*/  ISETP.NE.U32.AND P1, PT, RZ, UR6, PT ;  /* 0x00000006ff007c0c */ /* 0x000fe2000bf25070 */
[----:B------:R-:W-:-:S03]  /*24a90*/  IMAD.IADD R3, R3, 0x1, R5 ;  /* 0x0000000103037824 */ /* 0x000fc600078e0205 */
[----:B------:R-:W-:Y:S02]  /*24aa0*/  ISETP.NE.AND.EX P1, PT, RZ, UR7, PT, P1 ;  /* 0x00000007ff007c0c */ /* 0x000fe4000bf25310 */
[--C-:B------:R-:W-:Y:S02]  /*24ab0*/  SHF.R.U64 R11, R2, UR5, R3.reuse ;  /* 0x00000005020b7c19 */ /* 0x100fe40008001203 */
[----:B------:R-:W-:Y:S01]  /*24ac0*/  SHF.R.U32.HI R2, RZ, UR5, R3 ;  /* 0x00000005ff027c19 */ /* 0x000fe20008011603 */
[----:B------:R-:W-:-:S03]  /*24ad0*/  ULDC UR5, c[0x0][0x608] ;  /* 0x0001820000057ab9 */ /* 0x000fc60000000800 */
[--C-:B------:R-:W-:Y:S02]  /*24ae0*/  SHF.R.U64 R12, R11, UR5, R2.reuse ;  /* 0x000000050b0c7c19 */ /* 0x100fe40008001202 */
[----:B------:R-:W-:Y:S01]  /*24af0*/  SHF.R.U32.HI R3, RZ, UR5, R2 ;  /* 0x00000005ff037c19 */ /* 0x000fe20008011602 */
[----:B------:R-:W-:-:S03]  /*24b00*/  ULDC UR5, c[0x0][0x658] ;  /* 0x0001960000057ab9 */ /* 0x000fc60000000800 */
[--C-:B------:R-:W-:Y:S02]  /*24b10*/  SHF.R.U64 R13, R12, UR5, R3.reuse ;  /* 0x000000050c0d7c19 */ /* 0x100fe40008001203 */
[----:B------:R-:W-:-:S03]  /*24b20*/  SHF.R.U32.HI R15, RZ, UR5, R3 ;  /* 0x00000005ff0f7c19 */ /* 0x000fc60008011603 */
[----:B------:R-:W-:Y:S02]  /*24b30*/  IMAD.MOV.U32 R2, RZ, RZ, R13 ;  /* 0x000000ffff027224 */ /* 0x000fe400078e000d */
        /* <DEDUP_REMOVED lines=12> */
.L_x_564:
[----:B------:R-:W-:Y:S01]  /*24c00*/  ULDC UR5, c[0x0][0x648] ;  /* 0x0001920000057ab9 */ /* 0x000fe20000000800 */
[----:B------:R-:W-:Y:S02]  /*24c10*/  LOP3.LUT R12, R12, UR17, RZ, 0xc0, !PT ;  /* 0x000000110c0c7c12 */ /* 0x000fe4000f8ec0ff */
[----:B------:R-:W-:Y:S01]  /*24c20*/  SHF.R.U64 R3, R2, UR5, R3 ;  /* 0x0000000502037c19 */ /* 0x000fe20008001203 */
[----:B------:R-:W-:-:S04]  /*24c30*/  ULDC UR5, c[0x0][0x638] ;  /* 0x00018e0000057ab9 */ /* 0x000fc80000000800 */
[----:B------:R-:W-:Y:S02]  /*24c40*/  IMAD.MOV R2, RZ, RZ, -R3 ;  /* 0x000000ffff027224 */ /* 0x000fe400078e0a03 */
[----:B------:R-:W-:Y:S02]  /*24c50*/  IMAD R5, R3, UR18, R12 ;  /* 0x0000001203057c24 */ /* 0x000fe4000f8e020c */
[----:B------:R-:W-:Y:S01]  /*24c60*/  IMAD R13, R2, UR5, R13 ;  /* 0x00000005020d7c24 */ /* 0x000fe2000f8e020d */
[----:B------:R-:W-:Y:S01]  /*24c70*/  ULDC UR5, c[0x0][0x610] ;  /* 0x0001840000057ab9 */ /* 0x000fe20000000800 */
[----:B------:R-:W-:Y:S01]  /*24c80*/  LOP3.LUT R2, R11, UR4, RZ, 0xc0, !PT ;  /* 0x000000040b027c12 */ /* 0x000fe2000f8ec0ff */
[----:B------:R-:W-:Y:S01]  /*24c90*/  IMAD R8, R5, UR5, R8 ;  /* 0x0000000505087c24 */ /* 0x000fe2000f8e0208 */
[----:B------:R-:W-:-:S03]  /*24ca0*/  ULDC UR5, c[0x0][0x600] ;  /* 0x0001800000057ab9 */ /* 0x000fc60000000800 */
[----:B------:R-:W-:Y:S02]  /*24cb0*/  IMAD R13, R13, UR5, R2 ;  /* 0x000000050d0d7c24 */ /* 0x000fe4000f8e0202 */
[----:B------:R-:W-:-:S03]  /*24cc0*/  IMAD.MOV.U32 R2, RZ, RZ, 0x1 ;  /* 0x00000001ff027424 */ /* 0x000fc600078e00ff */
[----:B------:R-:W-:Y:S02]  /*24cd0*/  SEL R4, R13, R8, !P4 ;  /* 0x000000080d047207 */ /* 0x000fe40006000000 */
[----:B------:R-:W-:-:S07]  /*24ce0*/  SEL R5, R8, R13, !P4 ;  /* 0x0000000d08057207 */ /* 0x000fce0006000000 */
.L_x_562:
[----:B------:R-:W-:Y:S05]  /*24cf0*/  BSYNC B1 ;  /* 0x0000000000017941 */ /* 0x000fea0003800000 */
.L_x_561:
[----:B------:R-:W-:-:S13]  /*24d00*/  LOP3.LUT P1, RZ, R2, 0xff, RZ, 0xc0, !PT ;  /* 0x000000ff02ff7812 */ /* 0x000fda000782c0ff */
[----:B------:R-:W-:Y:S05]  /*24d10*/  @P1 BRA `(.L_x_565) ;  /* 0xfffffff4003c1947 */ /* 0x000fea000383ffff */
[----:B------:R-:W-:Y:S05]  /*24d20*/  BSYNC B0 ;  /* 0x0000000000007941 */ /* 0x000fea0003800000 */
.L_x_553:
[----:B------:R-:W-:-:S03]  /*24d30*/  UMOV UR5, 0xffffffff ;  /* 0xffffffff00057882 */ /* 0x000fc60000000000 */
[----:B------:R-:W-:Y:S05]  /*24d40*/  BRA.DIV UR5, `(.L_x_566) ;  /* 0x0000000205e07947 */ /* 0x000fea000b800000 */
[----:B------:R-:W-:-:S13]  /*24d50*/  ELECT P0, URZ, PT ;  /* 0x00000000003f782f */ /* 0x000fda0003800000 */
.L_x_578:
[----:B------:R-:W-:Y:S04]  /*24d60*/  BSSY B0, `(.L_x_567) ;  /* 0x000001a000007945 */ /* 0x000fe80003800000 */
[----:B------:R-:W-:Y:S05]  /*24d70*/  @!P0 BRA `(.L_x_568) ;  /* 0x0000000000608947 */ /* 0x000fea0003800000 */
[----:B------:R-:W-:-:S04]  /*24d80*/  ULOP3.LUT UR5, UR13, 0x2, URZ, 0xfc, !UPT ;  /* 0x000000020d057892 */ /* 0x000fc8000f8efc3f */
[----:B------:R-:W-:-:S06]  /*24d90*/  UISETP.NE.AND UP0, UPT, UR5, 0x3, UPT ;  /* 0x000000030500788c */ /* 0x000fcc000bf05270 */
[----:B------:R-:W-:-:S13]  /*24da0*/  PLOP3.LUT P0, PT, PT, PT, UP0, 0x80, 0x0 ;  /* 0x000000000000781c */ /* 0x000fda0003f0f008 */
[----:B------:R-:W-:Y:S05]  /*24db0*/  @!P0 BRA `(.L_x_569) ;  /* 0x0000000000048947 */ /* 0x000fea0003800000 */
[----:B------:R-:W-:Y:S01]  /*24dc0*/  BPT.TRAP 0x1 ;  /* 0x000000040000795c */ /* 0x000fe20000300000 */
.L_x_569:
[----:B------:R-:W0:Y:S01]  /*24dd0*/  S2R R3, SR_CgaCtaId ;  /* 0x0000000000037919 */ /* 0x000e220000008800 */
[----:B------:R-:W-:-:S04]  /*24de0*/  MOV R2, 0x400 ;  /* 0x0000040000027802 */ /* 0x000fc80000000f00 */
[----:B0-----:R-:W-:Y:S02]  /*24df0*/  LEA R3, R3, R2, 0x18 ;  /* 0x0000000203037211 */ /* 0x001fe400078ec0ff */
[----:B------:R-:W-:-:S03]  /*24e00*/  SHF.L.U32 R2, R0, 0x1f, RZ ;  /* 0x0000001f00027819 */ /* 0x000fc600000006ff */
[----:B------:R-:W-:-:S04]  /*24e10*/  VIADD R3, R3, 0x10 ;  /* 0x0000001003037836 */ /* 0x000fc80000000000 */
[----:B------:R-:W-:-:S04]  /*24e20*/  IMAD R5, R6, 0x8, R3 ;  /* 0x0000000806057824 */ /* 0x000fc800078e0203 */
[----:B------:R-:W0:Y:S02]  /*24e30*/  SYNCS.PHASECHK.TRANS64.TRYWAIT P0, [R5+URZ], R2 ;  /* 0x00000002050075a7 */ /* 0x000e24000800017f */
[----:B0-----:R-:W-:Y:S05]  /*24e40*/  @!P0 BRA `(.L_x_570) ;  /* 0x0000000000c48947 */ /* 0x001fea0003800000 */
.L_x_579:
[----:B------:R-:W-:-:S05]  /*24e50*/  VIADD R6, R6, 0x1 ;  /* 0x0000000106067836 */ /* 0x000fca0000000000 */
[----:B------:R-:W-:-:S04]  /*24e60*/  ISETP.NE.AND P0, PT, R6, 0x2, PT ;  /* 0x000000020600780c */ /* 0x000fc80003f05270 */
[----:B0-----:R-:W-:Y:S02]  /*24e70*/  SEL R5, RZ, 0x1, P0 ;  /* 0x00000001ff057807 */ /* 0x001fe40000000000 */
[----:B------:R-:W-:Y:S02]  /*24e80*/  SEL R6, R6, RZ, P0 ;  /* 0x000000ff06067207 */ /* 0x000fe40000000000 */
[----:B------:R-:W-:-:S03]  /*24e90*/  LOP3.LUT R0, R0, R5, RZ, 0x3c, !PT ;  /* 0x0000000500007212 */ /* 0x000fc600078e3cff */
[----:B------:R-:W-:Y:S01]  /*24ea0*/  IMAD R3, R6, 0x8, R3 ;  /* 0x0000000806037824 */ /* 0x000fe200078e0203 */
[----:B------:R-:W-:-:S07]  /*24eb0*/  SHF.L.U32 R0, R0, 0x1f, RZ ;  /* 0x0000001f00007819 */ /* 0x000fce00000006ff */
.L_x_571:
[----:B0-----:R0:W1:Y:S02]  /*24ec0*/  SYNCS.PHASECHK.TRANS64.TRYWAIT P0, [R3+URZ], R0 ;  /* 0x00000000030075a7 */ /* 0x001064000800017f */
[----:B-1----:R-:W-:Y:S05]  /*24ed0*/  @!P0 NANOSLEEP.SYNCS 0x989680 ;  /* 0x009896800000895d */ /* 0x002fea0003900000 */
[----:B------:R-:W1:Y:S02]  /*24ee0*/  @!P0 SYNCS.PHASECHK.TRANS64 P0, [R3+URZ], R0 ;  /* 0x00000000030085a7 */ /* 0x000e64000800007f */
[----:B-1----:R-:W-:Y:S05]  /*24ef0*/  @!P0 BRA `(.L_x_571) ;  /* 0xfffffffc00f08947 */ /* 0x002fea000383ffff */
.L_x_568:
[----:B------:R-:W-:Y:S05]  /*24f00*/  BSYNC B0 ;  /* 0x0000000000007941 */ /* 0x000fea0003800000 */
.L_x_567:
[----:B------:R-:W-:Y:S05]  /*24f10*/  EXIT ;  /* 0x000000000000794d */ /* 0x000fea0003800000 */
.L_x_17:
[----:B-1----:R-:W-:-:S04]  /*24f20*/  IMAD.U32 R3, RZ, RZ, UR6 ;  /* 0x00000006ff037e24 */ /* 0x002fc8000f8e00ff */
[----:B------:R1:W3:Y:S03]  /*24f30*/  SYNCS.PHASECHK.TRANS64.TRYWAIT P0, [R3+URZ], R0 ;  /* 0x00000000030075a7 */ /* 0x0002e6000800017f */
[----:B---3--:R-:W-:Y:S05]  /*24f40*/  @!P0 NANOSLEEP.SYNCS 0x989680 ;  /* 0x009896800000895d */ /* 0x008fea0003900000 */
[----:B------:R-:W3:Y:S02]  /*24f50*/  @!P0 SYNCS.PHASECHK.TRANS64 P0, [R3+URZ], R0 ;  /* 0x00000000030085a7 */ /* 0x000ee4000800007f */
[----:B---3--:R-:W-:Y:S05]  /*24f60*/  @!P0 BRA `(.L_x_17) ;  /* 0xfffffffc00ec8947 */ /* 0x008fea000383ffff */
[----:B------:R-:W-:Y:S05]  /*24f70*/  BRA `(.L_x_16) ;  /* 0xfffffdd800d87947 */ /* 0x000fea000383ffff */
.L_x_23:
[----:B-----5:R1:W-:Y:S02]  /*24f80*/  STL [R1+0x46c], R0 ;  /* 0x00046c0001007387 */ /* 0x0203e40000100800 */
[----:B-1----:R-:W-:-:S04]  /*24f90*/  IMAD.U32 R0, RZ, RZ, UR16 ;  /* 0x00000010ff007e24 */ /* 0x002fc8000f8e00ff */
[----:B------:R1:W3:Y:S03]  /*24fa0*/  SYNCS.PHASECHK.TRANS64.TRYWAIT P0, [R0+URZ], R2 ;  /* 0x00000002000075a7 */ /* 0x0002e6000800017f */
[----:B---3--:R-:W-:Y:S05]  /*24fb0*/  @!P0 NANOSLEEP.SYNCS 0x989680 ;  /* 0x009896800000895d */ /* 0x008fea0003900000 */
[----:B------:R1:W3:Y:S02]  /*24fc0*/  @!P0 SYNCS.PHASECHK.TRANS64 P0, [R0+URZ], R2 ;  /* 0x00000002000085a7 */ /* 0x0002e4000800007f */
[----:B-1----:R1:W5:Y:S02]  /*24fd0*/  LDL.LU R0, [R1+0x46c] ;  /* 0x00046c0001007983 */ /* 0x0023640000300800 */
[----:B-1-3--:R-:W-:Y:S05]  /*24fe0*/  @!P0 BRA `(.L_x_23) ;  /* 0xfffffffc00e48947 */ /* 0x00afea000383ffff */
[----:B------:R-:W-:Y:S05]  /*24ff0*/  BRA `(.L_x_22) ;  /* 0xfffffe1c00a07947 */ /* 0x000fea000383ffff */
.L_x_554:
[----:B------:R-:W-:Y:S01]  /*25000*/  BSSY B1, `(.L_x_572) ;  /* 0x0000006000017945 */ /* 0x000fe20003800000 */
[----:B------:R-:W-:-:S07]  /*25010*/  IMAD.MOV.U32 R2, RZ, RZ, -0x1 ;  /* 0xffffffffff027424 */ /* 0x000fce00078e00ff */
[----:B------:R-:W-:Y:S05]  /*25020*/  WARPSYNC.COLLECTIVE R2, `(.L_x_573) ;  /* 0x00000000020c7348 */ /* 0x000fea0003c00000 */
[----:B------:R-:W-:Y:S02]  /*25030*/  ELECT P1, UR62, PT ;  /* 0x00000000003e782f */ /* 0x000fe40003820000 */
[----:B------:R-:W-:Y:S01]  /*25040*/  MOV R2, UR62 ;  /* 0x0000003e00027c02 */ /* 0x000fe20008000f00 */
[----:B------:R-:W-:Y:S10]  /*25050*/  ENDCOLLECTIVE ;  /* 0x000000000000791b */ /* 0x000ff40003800000 */
.L_x_573:
[----:B------:R-:W-:Y:S05]  /*25060*/  BSYNC B1 ;  /* 0x0000000000017941 */ /* 0x000fea0003800000 */
.L_x_572:
[----:B------:R-:W-:Y:S05]  /*25070*/  BRA `(.L_x_574) ;  /* 0xfffffff000707947 */ /* 0x000fea000383ffff */
.L_x_557:
[----:B-1----:R1:W2:Y:S02]  /*25080*/  SYNCS.PHASECHK.TRANS64.TRYWAIT P1, [R16+URZ+0x10], R11 ;  /* 0x0000100b100075a7 */ /* 0x0022a4000802017f */
[----:B--2---:R-:W-:Y:S05]  /*25090*/  @!P1 NANOSLEEP.SYNCS 0x989680 ;  /* 0x009896800000995d */ /* 0x004fea0003900000 */
[----:B------:R-:W2:Y:S02]  /*250a0*/  @!P1 SYNCS.PHASECHK.TRANS64 P1, [R16+URZ+0x10], R11 ;  /* 0x0000100b100095a7 */ /* 0x000ea4000802007f */
[----:B--2---:R-:W-:Y:S05]  /*250b0*/  @!P1 BRA `(.L_x_557) ;  /* 0xfffffffc00f09947 */ /* 0x004fea000383ffff */
[----:B------:R-:W-:Y:S05]  /*250c0*/  BRA `(.L_x_575) ;  /* 0xfffffff000a47947 */ /* 0x000fea000383ffff */
.L_x_566:
[----:B------:R-:W-:Y:S01]  /*250d0*/  BSSY B0, `(.L_x_576) ;  /* 0x0000006000007945 */ /* 0x000fe20003800000 */
[----:B------:R-:W-:-:S07]  /*250e0*/  IMAD.MOV.U32 R2, RZ, RZ, -0x1 ;  /* 0xffffffffff027424 */ /* 0x000fce00078e00ff */
[----:B------:R-:W-:Y:S05]  /*250f0*/  WARPSYNC.COLLECTIVE R2, `(.L_x_577) ;  /* 0x00000000020c7348 */ /* 0x000fea0003c00000 */
[----:B------:R-:W-:Y:S02]  /*25100*/  ELECT P1, UR62, PT ;  /* 0x00000000003e782f */ /* 0x000fe40003820000 */
[----:B------:R-:W-:Y:S01]  /*25110*/  MOV R2, UR62 ;  /* 0x0000003e00027c02 */ /* 0x000fe20008000f00 */
[----:B------:R-:W-:Y:S10]  /*25120*/  ENDCOLLECTIVE ;  /* 0x000000000000791b */ /* 0x000ff40003800000 */
.L_x_577:
[----:B------:R-:W-:Y:S05]  /*25130*/  BSYNC B0 ;  /* 0x0000000000007941 */ /* 0x000fea0003800000 */
.L_x_576:
[----:B------:R-:W-:Y:S01]  /*25140*/  PLOP3.LUT P0, PT, P1, PT, PT, 0x80, 0x0 ;  /* 0x000000000000781c */ /* 0x000fe20000f0f070 */
[----:B------:R-:W-:-:S12]  /*25150*/  BRA `(.L_x_578) ;  /* 0xfffffffc00007947 */ /* 0x000fd8000383ffff */
.L_x_570:
[----:B0-----:R0:W1:Y:S02]  /*25160*/  SYNCS.PHASECHK.TRANS64.TRYWAIT P0, [R5+URZ], R2 ;  /* 0x00000002050075a7 */ /* 0x001064000800017f */
[----:B-1----:R-:W-:Y:S05]  /*25170*/  @!P0 NANOSLEEP.SYNCS 0x989680 ;  /* 0x009896800000895d */ /* 0x002fea0003900000 */
[----:B------:R-:W1:Y:S02]  /*25180*/  @!P0 SYNCS.PHASECHK.TRANS64 P0, [R5+URZ], R2 ;  /* 0x00000002050085a7 */ /* 0x000e64000800007f */
[----:B-1----:R-:W-:Y:S05]  /*25190*/  @!P0 BRA `(.L_x_570) ;  /* 0xfffffffc00f08947 */ /* 0x002fea000383ffff */
[----:B------:R-:W-:Y:S05]  /*251a0*/  BRA `(.L_x_579) ;  /* 0xfffffffc00287947 */ /* 0x000fea000383ffff */
.L_x_580:
[----:B------:R-:W-:-:S00]  /*251b0*/  BRA `(.L_x_580) ;  /* 0xfffffffc00fc7947 */ /* 0x000fc0000383ffff */
[----:B------:R-:W-:-:S00]  /*251c0*/  NOP ;  /* 0x0000000000007918 */ /* 0x000fc00000000000 */
        /* <DEDUP_REMOVED lines=11> */
.L_x_581:


//--------------------- .nv.shared._ZN7cutlass13device_kernelINS_4gemm6kernel13GemmUniversalIN4cute5tupleIJiiiiEEENS1_10collective13CollectiveMmaINS1_37MainloopSm90TmaGmmaWarpSpecializedFP8ILi2ENS5_IJNS4_1CILi1EEESB_SB_EEENS1_35KernelTmaWarpSpecializedCooperativeEEENS5_IJNSA_ILi256EEESF_NSA_ILi64EEEEEENS_12float_e4m3_tENS5_IJlSB_lEEESI_SJ_NS4_8TiledMMAINS4_8MMA_AtomIJNS4_4SM904GMMA31MMA_64x256x32_F32E4M3E4M3_SS_TNILNSN_7ScaleInE1ELSP_1EEEEEENS4_6LayoutINS5_IJNSA_ILi2EEESB_SB_EEENS5_IJSB_NSA_ILi0EEESV_EEEEENS5_IJNS4_10UnderscoreESY_SY_EEEEENS4_13SM90_TMA_LOADENS4_14ComposedLayoutINS4_7SwizzleILi2ELi4ELi3EEENS4_18smem_ptr_flag_bitsILi8EEENSS_INS5_IJNSA_ILi8EEESG_EEENS5_IJSG_SB_EEEEEEEvNS4_8identityES11_S1B_vS1C_EENS_8epilogue10collective6detail29Sm90TmaWarpSpecializedAdapterINS1F_15DefaultEpilogueISI_SJ_SJ_NS1E_6thread17LinearCombinationISI_Li1EffLNS1J_9ScaleType4KindE0ELNS_15FloatRoundStyleE2ESI_EENS1_15EpilogueDefaultEEEEEvvEEEEvNT_6ParamsE --------------------------
	.section	.nv.shared._ZN7cutlass13device_kernelINS_4gemm6kernel13GemmUniversalIN4cute5tupleIJiiiiEEENS1_10collective13CollectiveMmaINS1_37MainloopSm90TmaGmmaWarpSpecializedFP8ILi2ENS5_IJNS4_1CILi1EEESB_SB_EEENS1_35KernelTmaWarpSpecializedCooperativeEEENS5_IJNSA_ILi256EEESF_NSA_ILi64EEEEEENS_12float_e4m3_tENS5_IJlSB_lEEESI_SJ_NS4_8TiledMMAINS4_8MMA_AtomIJNS4_4SM904GMMA31MMA_64x256x32_F32E4M3E4M3_SS_TNILNSN_7ScaleInE1ELSP_1EEEEEENS4_6LayoutINS5_IJNSA_ILi2EEESB_SB_EEENS5_IJSB_NSA_ILi0EEESV_EEEEENS5_IJNS4_10UnderscoreESY_SY_EEEEENS4_13SM90_TMA_LOADENS4_14ComposedLayoutINS4_7SwizzleILi2ELi4ELi3EEENS4_18smem_ptr_flag_bitsILi8EEENSS_INS5_IJNSA_ILi8EEESG_EEENS5_IJSG_SB_EEEEEEEvNS4_8identityES11_S1B_vS1C_EENS_8epilogue10collective6detail29Sm90TmaWarpSpecializedAdapterINS1F_15DefaultEpilogueISI_SJ_SJ_NS1E_6thread17LinearCombinationISI_Li1EffLNS1J_9ScaleType4KindE0ELNS_15FloatRoundStyleE2ESI_EENS1_15EpilogueDefaultEEEEEvvEEEEvNT_6ParamsE,"aw",@nobits
	.sectionflags	@""
	.align	16
	.zero		1024


//--------------------- .nv.shared.reserved.0     --------------------------
	.section	.nv.shared.reserved.0,"aw",@nobits
	.weak		__nv_reservedSMEM_offset_0_alias
	.size		__nv_reservedSMEM_offset_0_alias, 0, 0
	.other		__nv_reservedSMEM_offset_0_alias,@"STO_CUDA_RESERVED_SHARED STV_DEFAULT"
__nv_reservedSMEM_offset_0_alias:
	.zero		0


//--------------------- .nv.global                --------------------------
	.section	.nv.global,"aw",@nobits
.nv.global:
	.type		_ZN40_INTERNAL_db7343a3_4_k_cu_e8cca6a8_276374cute1_E,@object
	.size		_ZN40_INTERNAL_db7343a3_4_k_cu_e8cca6a8_276374cute1_E,(_ZN40_INTERNAL_db7343a3_4_k_cu_e8cca6a8_276374cuda3std3__45__cpo6cbeginE - _ZN40_INTERNAL_db7343a3_4_k_cu_e8cca6a8_276374cute1_E)
_ZN40_INTERNAL_db7343a3_4_k_cu_e8cca6a8_276374cute1_E:
	.zero		1
	.type		_ZN40_INTERNAL_db7343a3_4_k_cu_e8cca6a8_276374cuda3std3__45__cpo6cbeginE,@object
	.size		_ZN40_INTERNAL_db7343a3_4_k_cu_e8cca6a8_276374cuda3std3__45__cpo6cbeginE,(_ZN40_INTERNAL_db7343a3_4_k_cu_e8cca6a8_276374cuda3std3__48in_placeE - _ZN40_INTERNAL_db7343a3_4_k_cu_e8cca6a8_276374cuda3std3__45__cpo6cbeginE)
_ZN40_INTERNAL_db7343a3_4_k_cu_e8cca6a8_276374cuda3std3__45__cpo6cbeginE:
	.zero		1
	.type		_ZN40_INTERNAL_db7343a3_4_k_cu_e8cca6a8_276374cuda3std3__48in_placeE,@object
	.size		_ZN40_INTERNAL_db7343a3_4_k_cu_e8cca6a8_276374cuda3std3__48in_placeE,(_ZN40_INTERNAL_db7343a3_4_k_cu_e8cca6a8_276374cuda3std6ranges3__45__cpo9iter_moveE - _ZN40_INTERNAL_db7343a3_4_k_cu_e8cca6a8_276374cuda3std3__48in_placeE)
_ZN40_INTERNAL_db7343a3_4_k_cu_e8cca6a8_276374cuda3std3__48in_placeE:
	.zero		1
	.type		_ZN40_INTERNAL_db7343a3_4_k_cu_e8cca6a8_276374cuda3std6ranges3__45__cpo9iter_moveE,@object
	.size		_ZN40_INTERNAL_db7343a3_4_k_cu_e8cca6a8_276374cuda3std6ranges3__45__cpo9iter_moveE,(_ZN40_INTERNAL_db7343a3_4_k_cu_e8cca6a8_276374cuda3std3__45__cpo5beginE - _ZN40_INTERNAL_db7343a3_4_k_cu_e8cca6a8_276374cuda3std6ranges3__45__cpo9iter_moveE)
_ZN40_INTERNAL_db7343a3_4_k_cu_e8cca6a8_276374cuda3std6ranges3__45__cpo9iter_moveE:
	.zero		1
	.type		_ZN40_INTERNAL_db7343a3_4_k_cu_e8cca6a8_276374cuda3std3__45__cpo5beginE,@object
	.size		_ZN40_INTERNAL_db7343a3_4_k_cu_e8cca6a8_276374cuda3std3__45__cpo5beginE,(_ZN40_INTERNAL_db7343a3_4_k_cu_e8cca6a8_276374cuda3std3__442_GLOBAL__N__db7343a3_4_k_cu_e8cca6a8_276376ignoreE - _ZN40_INTERNAL_db7343a3_4_k_cu_e8cca6a8_276374cuda3std3__45__cpo5beginE)
_ZN40_INTERNAL_db7343a3_4_k_cu_e8cca6a8_276374cuda3std3__45__cpo5beginE:
	.zero		1
	.type		_ZN40_INTERNAL_db7343a3_4_k_cu_e8cca6a8_276374cuda3std3__442_GLOBAL__N__db7343a3_4_k_cu_e8cca6a8_276376ignoreE,@object
	.size		_ZN40_INTERNAL_db7343a3_4_k_cu_e8cca6a8_276374cuda3std3__442_GLOBAL__N__db7343a3_4_k_cu_e8cca6a8_276376ignoreE,(_ZN40_INTERNAL_db7343a3_4_k_cu_e8cca6a8_276374cute7productE - _ZN40_INTERNAL_db7343a3_4_k_cu_e8cca6a8_276374cuda3std3__442_GLOBAL__N__db7343a3_4_k_cu_e8cca6a8_276376ignoreE)
_ZN40_INTERNAL_db7343a3_4_k_cu_e8cca6a8_276374cuda3std3__442_GLOBAL__N__db7343a3_4_k_cu_e8cca6a8_276376ignoreE:
	.zero		1
	.type		_ZN40_INTERNAL_db7343a3_4_k_cu_e8cca6a8_276374cute7productE,@object
	.size		_ZN40_INTERNAL_db7343a3_4_k_cu_e8cca6a8_276374cute7productE,(_ZN40_INTERNAL_db7343a3_4_k_cu_e8cca6a8_276374cuda3std3__45__cpo3endE - _ZN40_INTERNAL_db7343a3_4_k_cu_e8cca6a8_276374cute7productE)
_ZN40_INTERNAL_db7343a3_4_k_cu_e8cca6a8_276374cute7productE:
	.zero		1
	.type		_ZN40_INTERNAL_db7343a3_4_k_cu_e8cca6a8_276374cuda3std3__45__cpo3endE,@object
	.size		_ZN40_INTERNAL_db7343a3_4_k_cu_e8cca6a8_276374cuda3std3__45__cpo3endE,(_ZN40_INTERNAL_db7343a3_4_k_cu_e8cca6a8_276374cuda3std3__419piecewise_constructE - _ZN40_INTERNAL_db7343a3_4_k_cu_e8cca6a8_276374cuda3std3__45__cpo3endE)
_ZN40_INTERNAL_db7343a3_4_k_cu_e8cca6a8_276374cuda3std3__45__cpo3endE:
	.zero		1
	.type		_ZN40_INTERNAL_db7343a3_4_k_cu_e8cca6a8_276374cuda3std3__419piecewise_constructE,@object
	.size		_ZN40_INTERNAL_db7343a3_4_k_cu_e8cca6a8_276374cuda3std3__419piecewise_constructE,(_ZN40_INTERNAL_db7343a3_4_k_cu_e8cca6a8_276374cuda3std3__45__cpo4cendE - _ZN40_INTERNAL_db7343a3_4_k_cu_e8cca6a8_276374cuda3std3__419piecewise_constructE)
_ZN40_INTERNAL_db7343a3_4_k_cu_e8cca6a8_276374cuda3std3__419piecewise_constructE:
	.zero		1
	.type		_ZN40_INTERNAL_db7343a3_4_k_cu_e8cca6a8_276374cuda3std3__45__cpo4cendE,@object
	.size		_ZN40_INTERNAL_db7343a3_4_k_cu_e8cca6a8_276374cuda3std3__45__cpo4cendE,(_ZN40_INTERNAL_db7343a3_4_k_cu_e8cca6a8_276374cuda3std6ranges3__45__cpo4swapE - _ZN40_INTERNAL_db7343a3_4_k_cu_e8cca6a8_276374cuda3std3__45__cpo4cendE)
_ZN40_INTERNAL_db7343a3_4_k_cu_e8cca6a8_276374cuda3std3__45__cpo4cendE:
	.zero		1
	.type		_ZN40_INTERNAL_db7343a3_4_k_cu_e8cca6a8_276374cuda3std6ranges3__45__cpo4swapE,@object
	.size		_ZN40_INTERNAL_db7343a3_4_k_cu_e8cca6a8_276374cuda3std6ranges3__45__cpo4swapE,(.L_7 - _ZN40_INTERNAL_db7343a3_4_k_cu_e8cca6a8_276374cuda3std6ranges3__45__cpo4swapE)
_ZN40_INTERNAL_db7343a3_4_k_cu_e8cca6a8_276374cuda3std6ranges3__45__cpo4swapE:
	.zero		1
.L_7:


//--------------------- .nv.constant0._ZN7cutlass13device_kernelINS_4gemm6kernel13GemmUniversalIN4cute5tupleIJiiiiEEENS1_10collective13CollectiveMmaINS1_37MainloopSm90TmaGmmaWarpSpecializedFP8ILi2ENS5_IJNS4_1CILi1EEESB_SB_EEENS1_35KernelTmaWarpSpecializedCooperativeEEENS5_IJNSA_ILi256EEESF_NSA_ILi64EEEEEENS_12float_e4m3_tENS5_IJlSB_lEEESI_SJ_NS4_8TiledMMAINS4_8MMA_AtomIJNS4_4SM904GMMA31MMA_64x256x32_F32E4M3E4M3_SS_TNILNSN_7ScaleInE1ELSP_1EEEEEENS4_6LayoutINS5_IJNSA_ILi2EEESB_SB_EEENS5_IJSB_NSA_ILi0EEESV_EEEEENS5_IJNS4_10UnderscoreESY_SY_EEEEENS4_13SM90_TMA_LOADENS4_14ComposedLayoutINS4_7SwizzleILi2ELi4ELi3EEENS4_18smem_ptr_flag_bitsILi8EEENSS_INS5_IJNSA_ILi8EEESG_EEENS5_IJSG_SB_EEEEEEEvNS4_8identityES11_S1B_vS1C_EENS_8epilogue10collective6detail29Sm90TmaWarpSpecializedAdapterINS1F_15DefaultEpilogueISI_SJ_SJ_NS1E_6thread17LinearCombinationISI_Li1EffLNS1J_9ScaleType4KindE0ELNS_15FloatRoundStyleE2ESI_EENS1_15EpilogueDefaultEEEEEvvEEEEvNT_6ParamsE --------------------------
	.section	.nv.constant0._ZN7cutlass13device_kernelINS_4gemm6kernel13GemmUniversalIN4cute5tupleIJiiiiEEENS1_10collective13CollectiveMmaINS1_37MainloopSm90TmaGmmaWarpSpecializedFP8ILi2ENS5_IJNS4_1CILi1EEESB_SB_EEENS1_35KernelTmaWarpSpecializedCooperativeEEENS5_IJNSA_ILi256EEESF_NSA_ILi64EEEEEENS_12float_e4m3_tENS5_IJlSB_lEEESI_SJ_NS4_8TiledMMAINS4_8MMA_AtomIJNS4_4SM904GMMA31MMA_64x256x32_F32E4M3E4M3_SS_TNILNSN_7ScaleInE1ELSP_1EEEEEENS4_6LayoutINS5_IJNSA_ILi2EEESB_SB_EEENS5_IJSB_NSA_ILi0EEESV_EEEEENS5_IJNS4_10UnderscoreESY_SY_EEEEENS4_13SM90_TMA_LOADENS4_14ComposedLayoutINS4_7SwizzleILi2ELi4ELi3EEENS4_18smem_ptr_flag_bitsILi8EEENSS_INS5_IJNSA_ILi8EEESG_EEENS5_IJSG_SB_EEEEEEEvNS4_8identityES11_S1B_vS1C_EENS_8epilogue10collective6detail29Sm90TmaWarpSpecializedAdapterINS1F_15DefaultEpilogueISI_SJ_SJ_NS1E_6thread17LinearCombinationISI_Li1EffLNS1J_9ScaleType4KindE0ELNS_15FloatRoundStyleE2ESI_EENS1_15EpilogueDefaultEEEEEvvEEEEvNT_6ParamsE,"a",@progbits
	.sectionflags	@""
	.align	4
.nv.constant0._ZN7cutlass13device_kernelINS_4gemm6kernel13GemmUniversalIN4cute5tupleIJiiiiEEENS1_10collective13CollectiveMmaINS1_37MainloopSm90TmaGmmaWarpSpecializedFP8ILi2ENS5_IJNS4_1CILi1EEESB_SB_EEENS1_35KernelTmaWarpSpecializedCooperativeEEENS5_IJNSA_ILi256EEESF_NSA_ILi64EEEEEENS_12float_e4m3_tENS5_IJlSB_lEEESI_SJ_NS4_8TiledMMAINS4_8MMA_AtomIJNS4_4SM904GMMA31MMA_64x256x32_F32E4M3E4M3_SS_TNILNSN_7ScaleInE1ELSP_1EEEEEENS4_6LayoutINS5_IJNSA_ILi2EEESB_SB_EEENS5_IJSB_NSA_ILi0EEESV_EEEEENS5_IJNS4_10UnderscoreESY_SY_EEEEENS4_13SM90_TMA_LOADENS4_14ComposedLayoutINS4_7SwizzleILi2ELi4ELi3EEENS4_18smem_ptr_flag_bitsILi8EEENSS_INS5_IJNSA_ILi8EEESG_EEENS5_IJSG_SB_EEEEEEEvNS4_8identityES11_S1B_vS1C_EENS_8epilogue10collective6detail29Sm90TmaWarpSpecializedAdapterINS1F_15DefaultEpilogueISI_SJ_SJ_NS1E_6thread17LinearCombinationISI_Li1EffLNS1J_9ScaleType4KindE0ELNS_15FloatRoundStyleE2ESI_EENS1_15EpilogueDefaultEEEEEvvEEEEvNT_6ParamsE:
	.zero		1664


//--------------------- SYMBOLS --------------------------

	.type		.nv.reservedSmem.offset0,@object
	.size		.nv.reservedSmem.offset0,0x4
